//
// Generated by NVIDIA NVVM Compiler
//
// Compiler Build ID: CL-36424714
// Cuda compilation tools, release 13.0, V13.0.88
// Based on NVVM 20.0.0
//

.version 9.0
.target sm_100
.address_size 64

	// .globl	_Z7computeP4d3_tS0_PdS1_ll
// shared has been demoted

.visible .entry _Z7computeP4d3_tS0_PdS1_ll(
	.param .u64 .ptr .align 1 _Z7computeP4d3_tS0_PdS1_ll_param_0,
	.param .u64 .ptr .align 1 _Z7computeP4d3_tS0_PdS1_ll_param_1,
	.param .u64 .ptr .align 1 _Z7computeP4d3_tS0_PdS1_ll_param_2,
	.param .u64 .ptr .align 1 _Z7computeP4d3_tS0_PdS1_ll_param_3,
	.param .u64 _Z7computeP4d3_tS0_PdS1_ll_param_4,
	.param .u64 _Z7computeP4d3_tS0_PdS1_ll_param_5
)
{
	.reg .pred 	%p<23>;
	.reg .b32 	%r<94>;
	.reg .b64 	%rd<41>;
	.reg .b64 	%fd<212>;
	// demoted variable
	.shared .align 8 .b8 shared[24576];
	ld.param.u64 	%rd8, [_Z7computeP4d3_tS0_PdS1_ll_param_1];
	ld.param.u64 	%rd11, [_Z7computeP4d3_tS0_PdS1_ll_param_2];
	ld.param.u64 	%rd10, [_Z7computeP4d3_tS0_PdS1_ll_param_4];
	ld.param.u64 	%rd12, [_Z7computeP4d3_tS0_PdS1_ll_param_5];
	cvta.to.global.u64 	%rd1, %rd11;
	mov.u32 	%r16, %ctaid.x;
	mov.u32 	%r1, %ntid.x;
	mov.u32 	%r2, %tid.x;
	mad.lo.s32 	%r17, %r16, %r1, %r2;
	cvt.s64.s32 	%rd2, %r17;
	setp.le.s64 	%p1, %rd12, %rd2;
	@%p1 bra 	$L__BB0_19;
	cvta.to.global.u64 	%rd13, %rd8;
	mad.lo.s64 	%rd14, %rd2, 24, %rd13;
	ld.global.nc.f64 	%fd1, [%rd14];
	ld.global.nc.f64 	%fd2, [%rd14+8];
	ld.global.nc.f64 	%fd3, [%rd14+16];
	cvt.u64.u32 	%rd3, %r1;
	and.b64  	%rd15, %rd10, -4294967296;
	setp.ne.s64 	%p2, %rd15, 0;
	@%p2 bra 	$L__BB0_3;
	cvt.u32.u64 	%r18, %rd3;
	cvt.u32.u64 	%r19, %rd10;
	div.u32 	%r20, %r19, %r18;
	cvt.u64.u32 	%rd40, %r20;
	bra.uni 	$L__BB0_4;
$L__BB0_3:
	div.s64 	%rd40, %rd10, %rd3;
$L__BB0_4:
	cvt.u32.u64 	%r3, %rd40;
	setp.lt.s32 	%p3, %r3, 1;
	mov.f64 	%fd202, 0d0000000000000000;
	mov.f64 	%fd203, %fd202;
	@%p3 bra 	$L__BB0_18;
	mov.f64 	%fd203, 0d0000000000000000;
	mov.b32 	%r89, 0;
	mov.u32 	%r24, shared;
	mad.lo.s32 	%r25, %r2, 24, %r24;
	mov.f64 	%fd202, %fd203;
$L__BB0_6:
	ld.param.u64 	%rd38, [_Z7computeP4d3_tS0_PdS1_ll_param_0];
	setp.eq.s32 	%p4, %r1, 1;
	mul.lo.s32 	%r5, %r89, %r1;
	add.s32 	%r23, %r5, %r2;
	cvta.to.global.u64 	%rd16, %rd38;
	mul.wide.u32 	%rd17, %r23, 24;
	add.s64 	%rd18, %rd16, %rd17;
	ld.global.nc.f64 	%fd46, [%rd18];
	ld.global.nc.f64 	%fd47, [%rd18+8];
	ld.global.nc.f64 	%fd48, [%rd18+16];
	st.shared.f64 	[%r25], %fd46;
	st.shared.f64 	[%r25+8], %fd47;
	st.shared.f64 	[%r25+16], %fd48;
	bar.sync 	0;
	mov.b32 	%r93, 0;
	@%p4 bra 	$L__BB0_13;
	mov.u32 	%r27, shared;
	add.s32 	%r91, %r27, 24;
	and.b32  	%r28, %r1, -2;
	neg.s32 	%r92, %r28;
	mov.u32 	%r90, %r5;
$L__BB0_8:
	.pragma "nounroll";
	mul.wide.u32 	%rd19, %r90, 8;
	add.s64 	%rd20, %rd1, %rd19;
	ld.global.nc.f64 	%fd49, [%rd20];
	ld.shared.f64 	%fd50, [%r91+-24];
	ld.shared.f64 	%fd51, [%r91+-16];
	ld.shared.f64 	%fd52, [%r91+-8];
	sub.f64 	%fd53, %fd50, %fd1;
	sub.f64 	%fd54, %fd51, %fd2;
	sub.f64 	%fd55, %fd52, %fd3;
	mul.f64 	%fd56, %fd54, %fd54;
	fma.rn.f64 	%fd57, %fd53, %fd53, %fd56;
	fma.rn.f64 	%fd58, %fd55, %fd55, %fd57;
	sqrt.rn.f64 	%fd59, %fd58;
	add.f64 	%fd60, %fd49, %fd59;
	mul.f64 	%fd61, %fd60, 0d40AF400000000000;
	{
	.reg .b32 %temp; 
	mov.b64 	{%temp, %r29}, %fd61;
	}
	shl.b32 	%r30, %r29, 1;
	setp.gt.u32 	%p5, %r30, -2038431744;
	mov.f64 	%fd62, 0d0000000000000000;
	mul.rn.f64 	%fd63, %fd61, %fd62;
	selp.f64 	%fd8, %fd63, %fd61, %p5;
	{
	.reg .b32 %temp; 
	mov.b64 	{%r31, %temp}, %fd8;
	}
	{
	.reg .b32 %temp; 
	mov.b64 	{%temp, %r32}, %fd8;
	}
	add.s32 	%r33, %r32, 1048576;
	mov.b64 	%fd64, {%r31, %r33};
	cvt.rni.f64.f64 	%fd65, %fd64;
	cvt.rzi.s64.f64 	%rd21, %fd65;
	cvt.u32.u64 	%r34, %rd21;
	fma.rn.f64 	%fd66, %fd65, 0dBFE0000000000000, %fd8;
	mul.f64 	%fd67, %fd66, 0d3CA1A62633145C07;
	fma.rn.f64 	%fd68, %fd66, 0d400921FB54442D18, %fd67;
	mul.rn.f64 	%fd69, %fd68, %fd68;
	fma.rn.f64 	%fd70, %fd69, 0dBDA8FF8320FD8164, 0d3E21EEA7C1EF8528;
	fma.rn.f64 	%fd71, %fd70, %fd69, 0dBE927E4F8E06E6D9;
	fma.rn.f64 	%fd72, %fd71, %fd69, 0d3EFA01A019DDBCE9;
	fma.rn.f64 	%fd73, %fd72, %fd69, 0dBF56C16C16C15D47;
	fma.rn.f64 	%fd74, %fd73, %fd69, 0d3FA5555555555551;
	fma.rn.f64 	%fd75, %fd74, %fd69, 0dBFE0000000000000;
	fma.rn.f64 	%fd76, %fd75, %fd69, 0d3FF0000000000000;
	fma.rn.f64 	%fd77, %fd69, 0d3DE5DB65F9785EBA, 0dBE5AE5F12CB0D246;
	fma.rn.f64 	%fd78, %fd77, %fd69, 0d3EC71DE369ACE392;
	fma.rn.f64 	%fd79, %fd78, %fd69, 0dBF2A01A019DB62A1;
	fma.rn.f64 	%fd80, %fd79, %fd69, 0d3F81111111110818;
	fma.rn.f64 	%fd81, %fd80, %fd69, 0dBFC5555555555554;
	fma.rn.f64 	%fd82, %fd81, %fd69, 0d0000000000000000;
	fma.rn.f64 	%fd83, %fd82, %fd68, %fd68;
	and.b64  	%rd22, %rd21, 1;
	setp.eq.b64 	%p6, %rd22, 1;
	{
	.reg .b32 %temp; 
	mov.b64 	{%temp, %r35}, %fd83;
	}
	{
	.reg .b32 %temp; 
	mov.b64 	{%r36, %temp}, %fd83;
	}
	xor.b32  	%r37, %r35, -2147483648;
	mov.b64 	%fd84, {%r36, %r37};
	selp.f64 	%fd198, %fd76, %fd83, %p6;
	selp.f64 	%fd199, %fd84, %fd76, %p6;
	and.b32  	%r38, %r34, 2;
	setp.eq.s32 	%p7, %r38, 0;
	@%p7 bra 	$L__BB0_10;
	{
	.reg .b32 %temp; 
	mov.b64 	{%temp, %r39}, %fd198;
	}
	{
	.reg .b32 %temp; 
	mov.b64 	{%r40, %temp}, %fd198;
	}
	xor.b32  	%r41, %r39, -2147483648;
	mov.b64 	%fd198, {%r40, %r41};
	{
	.reg .b32 %temp; 
	mov.b64 	{%temp, %r42}, %fd199;
	}
	{
	.reg .b32 %temp; 
	mov.b64 	{%r43, %temp}, %fd199;
	}
	xor.b32  	%r44, %r42, -2147483648;
	mov.b64 	%fd199, {%r43, %r44};
$L__BB0_10:
	mov.f64 	%fd85, 0d0000000000000000;
	add.rn.f64 	%fd86, %fd199, %fd85;
	cvt.rzi.f64.f64 	%fd87, %fd8;
	setp.eq.f64 	%p8, %fd8, %fd87;
	mul.rn.f64 	%fd88, %fd8, %fd85;
	selp.f64 	%fd89, %fd88, %fd198, %p8;
	add.f64 	%fd15, %fd202, %fd86;
	add.f64 	%fd16, %fd203, %fd89;
	add.s32 	%r45, %r90, 1;
	mul.wide.u32 	%rd23, %r45, 8;
	add.s64 	%rd24, %rd1, %rd23;
	ld.global.nc.f64 	%fd90, [%rd24];
	ld.shared.f64 	%fd91, [%r91];
	ld.shared.f64 	%fd92, [%r91+8];
	ld.shared.f64 	%fd93, [%r91+16];
	sub.f64 	%fd94, %fd91, %fd1;
	sub.f64 	%fd95, %fd92, %fd2;
	sub.f64 	%fd96, %fd93, %fd3;
	mul.f64 	%fd97, %fd95, %fd95;
	fma.rn.f64 	%fd98, %fd94, %fd94, %fd97;
	fma.rn.f64 	%fd99, %fd96, %fd96, %fd98;
	sqrt.rn.f64 	%fd100, %fd99;
	add.f64 	%fd101, %fd90, %fd100;
	mul.f64 	%fd102, %fd101, 0d40AF400000000000;
	{
	.reg .b32 %temp; 
	mov.b64 	{%temp, %r46}, %fd102;
	}
	shl.b32 	%r47, %r46, 1;
	setp.gt.u32 	%p9, %r47, -2038431744;
	mul.rn.f64 	%fd103, %fd102, %fd85;
	selp.f64 	%fd17, %fd103, %fd102, %p9;
	{
	.reg .b32 %temp; 
	mov.b64 	{%r48, %temp}, %fd17;
	}
	{
	.reg .b32 %temp; 
	mov.b64 	{%temp, %r49}, %fd17;
	}
	add.s32 	%r50, %r49, 1048576;
	mov.b64 	%fd104, {%r48, %r50};
	cvt.rni.f64.f64 	%fd105, %fd104;
	cvt.rzi.s64.f64 	%rd25, %fd105;
	cvt.u32.u64 	%r51, %rd25;
	fma.rn.f64 	%fd106, %fd105, 0dBFE0000000000000, %fd17;
	mul.f64 	%fd107, %fd106, 0d3CA1A62633145C07;
	fma.rn.f64 	%fd108, %fd106, 0d400921FB54442D18, %fd107;
	mul.rn.f64 	%fd109, %fd108, %fd108;
	fma.rn.f64 	%fd110, %fd109, 0dBDA8FF8320FD8164, 0d3E21EEA7C1EF8528;
	fma.rn.f64 	%fd111, %fd110, %fd109, 0dBE927E4F8E06E6D9;
	fma.rn.f64 	%fd112, %fd111, %fd109, 0d3EFA01A019DDBCE9;
	fma.rn.f64 	%fd113, %fd112, %fd109, 0dBF56C16C16C15D47;
	fma.rn.f64 	%fd114, %fd113, %fd109, 0d3FA5555555555551;
	fma.rn.f64 	%fd115, %fd114, %fd109, 0dBFE0000000000000;
	fma.rn.f64 	%fd116, %fd115, %fd109, 0d3FF0000000000000;
	fma.rn.f64 	%fd117, %fd109, 0d3DE5DB65F9785EBA, 0dBE5AE5F12CB0D246;
	fma.rn.f64 	%fd118, %fd117, %fd109, 0d3EC71DE369ACE392;
	fma.rn.f64 	%fd119, %fd118, %fd109, 0dBF2A01A019DB62A1;
	fma.rn.f64 	%fd120, %fd119, %fd109, 0d3F81111111110818;
	fma.rn.f64 	%fd121, %fd120, %fd109, 0dBFC5555555555554;
	fma.rn.f64 	%fd122, %fd121, %fd109, 0d0000000000000000;
	fma.rn.f64 	%fd123, %fd122, %fd108, %fd108;
	and.b64  	%rd26, %rd25, 1;
	setp.eq.b64 	%p10, %rd26, 1;
	{
	.reg .b32 %temp; 
	mov.b64 	{%temp, %r52}, %fd123;
	}
	{
	.reg .b32 %temp; 
	mov.b64 	{%r53, %temp}, %fd123;
	}
	xor.b32  	%r54, %r52, -2147483648;
	mov.b64 	%fd124, {%r53, %r54};
	selp.f64 	%fd200, %fd116, %fd123, %p10;
	selp.f64 	%fd201, %fd124, %fd116, %p10;
	and.b32  	%r55, %r51, 2;
	setp.eq.s32 	%p11, %r55, 0;
	@%p11 bra 	$L__BB0_12;
	{
	.reg .b32 %temp; 
	mov.b64 	{%temp, %r56}, %fd200;
	}
	{
	.reg .b32 %temp; 
	mov.b64 	{%r57, %temp}, %fd200;
	}
	xor.b32  	%r58, %r56, -2147483648;
	mov.b64 	%fd200, {%r57, %r58};
	{
	.reg .b32 %temp; 
	mov.b64 	{%temp, %r59}, %fd201;
	}
	{
	.reg .b32 %temp; 
	mov.b64 	{%r60, %temp}, %fd201;
	}
	xor.b32  	%r61, %r59, -2147483648;
	mov.b64 	%fd201, {%r60, %r61};
$L__BB0_12:
	and.b32  	%r93, %r1, 2046;
	mov.f64 	%fd125, 0d0000000000000000;
	add.rn.f64 	%fd126, %fd201, %fd125;
	cvt.rzi.f64.f64 	%fd127, %fd17;
	setp.eq.f64 	%p12, %fd17, %fd127;
	mul.rn.f64 	%fd128, %fd17, %fd125;
	selp.f64 	%fd129, %fd128, %fd200, %p12;
	add.f64 	%fd202, %fd15, %fd126;
	add.f64 	%fd203, %fd16, %fd129;
	add.s32 	%r92, %r92, 2;
	add.s32 	%r91, %r91, 48;
	add.s32 	%r90, %r90, 2;
	setp.ne.s32 	%p13, %r92, 0;
	@%p13 bra 	$L__BB0_8;
$L__BB0_13:
	and.b32  	%r62, %r1, 1;
	setp.eq.b32 	%p14, %r62, 1;
	not.pred 	%p15, %p14;
	@%p15 bra 	$L__BB0_17;
	add.s32 	%r63, %r93, %r5;
	mul.wide.u32 	%rd27, %r63, 8;
	add.s64 	%rd28, %rd1, %rd27;
	ld.global.nc.f64 	%fd130, [%rd28];
	mov.u32 	%r64, shared;
	mad.lo.s32 	%r65, %r93, 24, %r64;
	ld.shared.f64 	%fd131, [%r65];
	ld.shared.f64 	%fd132, [%r65+8];
	ld.shared.f64 	%fd133, [%r65+16];
	sub.f64 	%fd134, %fd131, %fd1;
	sub.f64 	%fd135, %fd132, %fd2;
	sub.f64 	%fd136, %fd133, %fd3;
	mul.f64 	%fd137, %fd135, %fd135;
	fma.rn.f64 	%fd138, %fd134, %fd134, %fd137;
	fma.rn.f64 	%fd139, %fd136, %fd136, %fd138;
	sqrt.rn.f64 	%fd140, %fd139;
	add.f64 	%fd141, %fd130, %fd140;
	mul.f64 	%fd142, %fd141, 0d40AF400000000000;
	{
	.reg .b32 %temp; 
	mov.b64 	{%temp, %r66}, %fd142;
	}
	shl.b32 	%r67, %r66, 1;
	setp.gt.u32 	%p16, %r67, -2038431744;
	mov.f64 	%fd143, 0d0000000000000000;
	mul.rn.f64 	%fd144, %fd142, %fd143;
	selp.f64 	%fd30, %fd144, %fd142, %p16;
	{
	.reg .b32 %temp; 
	mov.b64 	{%r68, %temp}, %fd30;
	}
	{
	.reg .b32 %temp; 
	mov.b64 	{%temp, %r69}, %fd30;
	}
	add.s32 	%r70, %r69, 1048576;
	mov.b64 	%fd145, {%r68, %r70};
	cvt.rni.f64.f64 	%fd146, %fd145;
	cvt.rzi.s64.f64 	%rd29, %fd146;
	cvt.u32.u64 	%r71, %rd29;
	fma.rn.f64 	%fd147, %fd146, 0dBFE0000000000000, %fd30;
	mul.f64 	%fd148, %fd147, 0d3CA1A62633145C07;
	fma.rn.f64 	%fd149, %fd147, 0d400921FB54442D18, %fd148;
	mul.rn.f64 	%fd150, %fd149, %fd149;
	fma.rn.f64 	%fd151, %fd150, 0dBDA8FF8320FD8164, 0d3E21EEA7C1EF8528;
	fma.rn.f64 	%fd152, %fd151, %fd150, 0dBE927E4F8E06E6D9;
	fma.rn.f64 	%fd153, %fd152, %fd150, 0d3EFA01A019DDBCE9;
	fma.rn.f64 	%fd154, %fd153, %fd150, 0dBF56C16C16C15D47;
	fma.rn.f64 	%fd155, %fd154, %fd150, 0d3FA5555555555551;
	fma.rn.f64 	%fd156, %fd155, %fd150, 0dBFE0000000000000;
	fma.rn.f64 	%fd157, %fd156, %fd150, 0d3FF0000000000000;
	fma.rn.f64 	%fd158, %fd150, 0d3DE5DB65F9785EBA, 0dBE5AE5F12CB0D246;
	fma.rn.f64 	%fd159, %fd158, %fd150, 0d3EC71DE369ACE392;
	fma.rn.f64 	%fd160, %fd159, %fd150, 0dBF2A01A019DB62A1;
	fma.rn.f64 	%fd161, %fd160, %fd150, 0d3F81111111110818;
	fma.rn.f64 	%fd162, %fd161, %fd150, 0dBFC5555555555554;
	fma.rn.f64 	%fd163, %fd162, %fd150, 0d0000000000000000;
	fma.rn.f64 	%fd164, %fd163, %fd149, %fd149;
	and.b64  	%rd30, %rd29, 1;
	setp.eq.b64 	%p17, %rd30, 1;
	{
	.reg .b32 %temp; 
	mov.b64 	{%temp, %r72}, %fd164;
	}
	{
	.reg .b32 %temp; 
	mov.b64 	{%r73, %temp}, %fd164;
	}
	xor.b32  	%r74, %r72, -2147483648;
	mov.b64 	%fd165, {%r73, %r74};
	selp.f64 	%fd206, %fd157, %fd164, %p17;
	selp.f64 	%fd207, %fd165, %fd157, %p17;
	and.b32  	%r75, %r71, 2;
	setp.eq.s32 	%p18, %r75, 0;
	@%p18 bra 	$L__BB0_16;
	{
	.reg .b32 %temp; 
	mov.b64 	{%temp, %r76}, %fd206;
	}
	{
	.reg .b32 %temp; 
	mov.b64 	{%r77, %temp}, %fd206;
	}
	xor.b32  	%r78, %r76, -2147483648;
	mov.b64 	%fd206, {%r77, %r78};
	{
	.reg .b32 %temp; 
	mov.b64 	{%temp, %r79}, %fd207;
	}
	{
	.reg .b32 %temp; 
	mov.b64 	{%r80, %temp}, %fd207;
	}
	xor.b32  	%r81, %r79, -2147483648;
	mov.b64 	%fd207, {%r80, %r81};
$L__BB0_16:
	mov.f64 	%fd166, 0d0000000000000000;
	add.rn.f64 	%fd167, %fd207, %fd166;
	cvt.rzi.f64.f64 	%fd168, %fd30;
	setp.eq.f64 	%p19, %fd30, %fd168;
	mul.rn.f64 	%fd169, %fd30, %fd166;
	selp.f64 	%fd170, %fd169, %fd206, %p19;
	add.f64 	%fd202, %fd202, %fd167;
	add.f64 	%fd203, %fd203, %fd170;
$L__BB0_17:
	bar.sync 	0;
	add.s32 	%r89, %r89, 1;
	setp.ne.s32 	%p20, %r89, %r3;
	@%p20 bra 	$L__BB0_6;
$L__BB0_18:
	ld.param.u64 	%rd39, [_Z7computeP4d3_tS0_PdS1_ll_param_3];
	abs.f64 	%fd171, %fd202;
	abs.f64 	%fd172, %fd203;
	mov.b64 	%rd31, %fd172;
	mov.b64 	%rd32, %fd171;
	min.u64 	%rd33, %rd31, %rd32;
	mov.b64 	%fd173, %rd33;
	max.u64 	%rd34, %rd32, %rd31;
	mov.b64 	%fd174, %rd34;
	{
	.reg .b32 %temp; 
	mov.b64 	{%temp, %r82}, %fd174;
	}
	and.b32  	%r83, %r82, -4194304;
	xor.b32  	%r84, %r83, 2144337920;
	mov.b32 	%r85, 0;
	mov.b64 	%fd175, {%r85, %r84};
	mul.f64 	%fd176, %fd175, %fd173;
	mul.f64 	%fd177, %fd175, %fd174;
	mul.f64 	%fd178, %fd176, %fd176;
	fma.rn.f64 	%fd179, %fd177, %fd177, %fd178;
	min.f64 	%fd180, %fd179, 0d7FEFFFFFFFFFFFFF;
	rsqrt.approx.ftz.f64 	%fd181, %fd180;
	mul.rn.f64 	%fd182, %fd181, %fd181;
	neg.f64 	%fd183, %fd182;
	fma.rn.f64 	%fd184, %fd180, %fd183, 0d3FF0000000000000;
	fma.rn.f64 	%fd185, %fd184, 0d3FD8000000000000, 0d3FE0000000000000;
	mul.rn.f64 	%fd186, %fd184, %fd181;
	fma.rn.f64 	%fd187, %fd185, %fd186, %fd181;
	mul.f64 	%fd188, %fd179, %fd187;
	or.b32  	%r86, %r83, 1048576;
	mov.b64 	%fd189, {%r85, %r86};
	mul.f64 	%fd190, %fd189, %fd188;
	setp.eq.f64 	%p21, %fd173, 0d0000000000000000;
	selp.f64 	%fd191, %fd174, %fd190, %p21;
	{
	.reg .b32 %temp; 
	mov.b64 	{%temp, %r87}, %fd173;
	}
	mov.f64 	%fd192, 0d7FF0000000000000;
	{
	.reg .b32 %temp; 
	mov.b64 	{%temp, %r88}, %fd192;
	}
	setp.lt.u32 	%p22, %r87, %r88;
	selp.f64 	%fd193, %fd191, %fd173, %p22;
	cvta.to.global.u64 	%rd35, %rd39;
	shl.b64 	%rd36, %rd2, 3;
	add.s64 	%rd37, %rd35, %rd36;
	st.global.f64 	[%rd37], %fd193;
$L__BB0_19:
	ret;

}


// ===== COMPILED SASS (sm_100) =====

	.target	sm_100

	.elftype	@"ET_EXEC"


//--------------------- .note.nv.tkinfo           --------------------------
	.section	.note.nv.tkinfo,"",@"SHT_NOTE"
	.sectionflags	@"SHF_NOTE_NV_TKINFO"
	.tkinfo
        /*0018*/ 	.word	0x00000002
        /*0030*/ 	.string	""
        /*0030*/ 	.string	"ptxas"
        /*0030*/ 	.string	"Cuda compilation tools, release 13.0, V13.0.88"
        /*0030*/ 	.string	"Build cuda_13.0.r13.0/compiler.36424714_0"
        /*0030*/ 	.string	"-arch sm_100 -m 64 "



//--------------------- .note.nv.cuinfo           --------------------------
	.section	.note.nv.cuinfo,"",@"SHT_NOTE"
	.sectionflags	@"SHF_NOTE_NV_CUINFO"
        /*0018*/ 	.short	0x0002
        /*001a*/ 	.short	0x0064
        /*001c*/ 	.short	0x0082
	.zero		2


//--------------------- .nv.info                  --------------------------
	.section	.nv.info,"",@"SHT_CUDA_INFO"
	.align	4


	//----- nvinfo : EIATTR_REGCOUNT
	.align		4
        /*0000*/ 	.byte	0x04, 0x2f
        /*0002*/ 	.short	(.L_1 - .L_0)
	.align		4
.L_0:
        /*0004*/ 	.word	index@(_Z7computeP4d3_tS0_PdS1_ll)
        /*0008*/ 	.word	0x00000022


	//----- nvinfo : EIATTR_FRAME_SIZE
	.align		4
.L_1:
        /*000c*/ 	.byte	0x04, 0x11
        /*000e*/ 	.short	(.L_3 - .L_2)
	.align		4
.L_2:
        /*0010*/ 	.word	index@($__internal_1_$__cuda_sm20_dsqrt_rn_f64_mediumpath_v1)
        /*0014*/ 	.word	0x00000000


	//----- nvinfo : EIATTR_FRAME_SIZE
	.align		4
.L_3:
        /*0018*/ 	.byte	0x04, 0x11
        /*001a*/ 	.short	(.L_5 - .L_4)
	.align		4
.L_4:
        /*001c*/ 	.word	index@($__internal_0_$__cuda_sm20_div_s64)
        /*0020*/ 	.word	0x00000000


	//----- nvinfo : EIATTR_FRAME_SIZE
	.align		4
.L_5:
        /*0024*/ 	.byte	0x04, 0x11
        /*0026*/ 	.short	(.L_7 - .L_6)
	.align		4
.L_6:
        /*0028*/ 	.word	index@(_Z7computeP4d3_tS0_PdS1_ll)
        /*002c*/ 	.word	0x00000000


	//----- nvinfo : EIATTR_MIN_STACK_SIZE
	.align		4
.L_7:
        /*0030*/ 	.byte	0x04, 0x12
        /*0032*/ 	.short	(.L_9 - .L_8)
	.align		4
.L_8:
        /*0034*/ 	.word	index@(_Z7computeP4d3_tS0_PdS1_ll)
        /*0038*/ 	.word	0x00000000
.L_9:


//--------------------- .nv.compat                --------------------------
	.section	.nv.compat,"",@"SHT_CUDA_COMPAT_INFO"
	.align	4
        /*0000*/ 	.byte	0x02, 0x09, 0x00, 0x00, 0x02, 0x02, 0x01, 0x00, 0x02, 0x05, 0x05, 0x00, 0x03, 0x07, 0x01, 0x01
        /*0010*/ 	.byte	0x02, 0x03, 0x00, 0x00, 0x02, 0x06, 0x01, 0x00, 0x04, 0x0b, 0x08, 0x00, 0x01, 0x00, 0x00, 0x00
        /*0020*/ 	.byte	0x00, 0x00, 0x00, 0x00


//--------------------- .nv.info._Z7computeP4d3_tS0_PdS1_ll --------------------------
	.section	.nv.info._Z7computeP4d3_tS0_PdS1_ll,"",@"SHT_CUDA_INFO"
	.sectionflags	@""
	.align	4


	//----- nvinfo : EIATTR_CUDA_API_VERSION
	.align		4
        /*0000*/ 	.byte	0x04, 0x37
        /*0002*/ 	.short	(.L_11 - .L_10)
.L_10:
        /*0004*/ 	.word	0x00000082


	//----- nvinfo : EIATTR_KPARAM_INFO
	.align		4
.L_11:
        /*0008*/ 	.byte	0x04, 0x17
        /*000a*/ 	.short	(.L_13 - .L_12)
.L_12:
        /*000c*/ 	.word	0x00000000
        /*0010*/ 	.short	0x0005
        /*0012*/ 	.short	0x0028
        /*0014*/ 	.byte	0x00, 0xf0, 0x21, 0x00


	//----- nvinfo : EIATTR_KPARAM_INFO
	.align		4
.L_13:
        /*0018*/ 	.byte	0x04, 0x17
        /*001a*/ 	.short	(.L_15 - .L_14)
.L_14:
        /*001c*/ 	.word	0x00000000
        /*0020*/ 	.short	0x0004
        /*0022*/ 	.short	0x0020
        /*0024*/ 	.byte	0x00, 0xf0, 0x21, 0x00


	//----- nvinfo : EIATTR_KPARAM_INFO
	.align		4
.L_15:
        /*0028*/ 	.byte	0x04, 0x17
        /*002a*/ 	.short	(.L_17 - .L_16)
.L_16:
        /*002c*/ 	.word	0x00000000
        /*0030*/ 	.short	0x0003
        /*0032*/ 	.short	0x0018
        /*0034*/ 	.byte	0x00, 0xf5, 0x21, 0x00


	//----- nvinfo : EIATTR_KPARAM_INFO
	.align		4
.L_17:
        /*0038*/ 	.byte	0x04, 0x17
        /*003a*/ 	.short	(.L_19 - .L_18)
.L_18:
        /*003c*/ 	.word	0x00000000
        /*0040*/ 	.short	0x0002
        /*0042*/ 	.short	0x0010
        /*0044*/ 	.byte	0x00, 0xf5, 0x21, 0x00


	//----- nvinfo : EIATTR_KPARAM_INFO
	.align		4
.L_19:
        /*0048*/ 	.byte	0x04, 0x17
        /*004a*/ 	.short	(.L_21 - .L_20)
.L_20:
        /*004c*/ 	.word	0x00000000
        /*0050*/ 	.short	0x0001
        /*0052*/ 	.short	0x0008
        /*0054*/ 	.byte	0x00, 0xf5, 0x21, 0x00


	//----- nvinfo : EIATTR_KPARAM_INFO
	.align		4
.L_21:
        /*0058*/ 	.byte	0x04, 0x17
        /*005a*/ 	.short	(.L_23 - .L_22)
.L_22:
        /*005c*/ 	.word	0x00000000
        /*0060*/ 	.short	0x0000
        /*0062*/ 	.short	0x0000
        /*0064*/ 	.byte	0x00, 0xf5, 0x21, 0x00


	//----- nvinfo : EIATTR_SPARSE_MMA_MASK
	.align		4
.L_23:
        /*0068*/ 	.byte	0x03, 0x50
        /*006a*/ 	.short	0x0000


	//----- nvinfo : EIATTR_MAXREG_COUNT
	.align		4
        /*006c*/ 	.byte	0x03, 0x1b
        /*006e*/ 	.short	0x00ff


	//----- nvinfo : EIATTR_NUM_BARRIERS
	.align		4
        /*0070*/ 	.byte	0x02, 0x4c
        /*0072*/ 	.byte	0x01
	.zero		1


	//----- nvinfo : EIATTR_MERCURY_ISA_VERSION
	.align		4
        /*0074*/ 	.byte	0x03, 0x5f
        /*0076*/ 	.short	0x0101


	//----- nvinfo : EIATTR_VRC_CTA_INIT_COUNT
	.align		4
        /*0078*/ 	.byte	0x02, 0x4a
	.zero		1
	.zero		1


	//----- nvinfo : EIATTR_EXIT_INSTR_OFFSETS
	.align		4
        /*007c*/ 	.byte	0x04, 0x1c
        /*007e*/ 	.short	(.L_25 - .L_24)


	//   ....[0]....
.L_24:
        /*0080*/ 	.word	0x00000090


	//   ....[1]....
        /*0084*/ 	.word	0x00001e70


	//----- nvinfo : EIATTR_CRS_STACK_SIZE
	.align		4
.L_25:
        /*0088*/ 	.byte	0x04, 0x1e
        /*008a*/ 	.short	(.L_27 - .L_26)
.L_26:
        /*008c*/ 	.word	0x00000000


	//----- nvinfo : EIATTR_CBANK_PARAM_SIZE
	.align		4
.L_27:
        /*0090*/ 	.byte	0x03, 0x19
        /*0092*/ 	.short	0x0030


	//----- nvinfo : EIATTR_PARAM_CBANK
	.align		4
        /*0094*/ 	.byte	0x04, 0x0a
        /*0096*/ 	.short	(.L_29 - .L_28)
	.align		4
.L_28:
        /*0098*/ 	.word	index@(.nv.constant0._Z7computeP4d3_tS0_PdS1_ll)
        /*009c*/ 	.short	0x0380
        /*009e*/ 	.short	0x0030


	//----- nvinfo : EIATTR_SW_WAR
	.align		4
.L_29:
        /*00a0*/ 	.byte	0x04, 0x36
        /*00a2*/ 	.short	(.L_31 - .L_30)
.L_30:
        /*00a4*/ 	.word	0x00000008
.L_31:


//--------------------- .nv.callgraph             --------------------------
	.section	.nv.callgraph,"",@"SHT_CUDA_CALLGRAPH"
	.align	4
	.sectionentsize	8
	.align		4
        /*0000*/ 	.word	0x00000000
	.align		4
        /*0004*/ 	.word	0xffffffff
	.align		4
        /*0008*/ 	.word	0x00000000
	.align		4
        /*000c*/ 	.word	0xfffffffe
	.align		4
        /*0010*/ 	.word	0x00000000
	.align		4
        /*0014*/ 	.word	0xfffffffd
	.align		4
        /*0018*/ 	.word	0x00000000
	.align		4
        /*001c*/ 	.word	0xfffffffc


//--------------------- .text._Z7computeP4d3_tS0_PdS1_ll --------------------------
	.section	.text._Z7computeP4d3_tS0_PdS1_ll,"ax",@progbits
	.align	128
        .global         _Z7computeP4d3_tS0_PdS1_ll
        .type           _Z7computeP4d3_tS0_PdS1_ll,@function
        .size           _Z7computeP4d3_tS0_PdS1_ll,(.L_x_19 - _Z7computeP4d3_tS0_PdS1_ll)
        .other          _Z7computeP4d3_tS0_PdS1_ll,@"STO_CUDA_ENTRY STV_DEFAULT"
_Z7computeP4d3_tS0_PdS1_ll:
.text._Z7computeP4d3_tS0_PdS1_ll:
[----:B------:R-:W-:Y:S01]  /*0000*/  LDC R1, c[0x0][0x37c] ;  /* 0x0000df00ff017b82 */ /* 0x000fe20000000800 */
[----:B------:R-:W0:Y:S01]  /*0010*/  S2R R4, SR_TID.X ;  /* 0x0000000000047919 */ /* 0x000e220000002100 */
[----:B------:R-:W0:Y:S01]  /*0020*/  LDCU UR6, c[0x0][0x360] ;  /* 0x00006c00ff0677ac */ /* 0x000e220008000800 */
[----:B------:R-:W0:Y:S01]  /*0030*/  S2R R3, SR_CTAID.X ;  /* 0x0000000000037919 */ /* 0x000e220000002500 */
[----:B------:R-:W1:Y:S01]  /*0040*/  LDCU.64 UR4, c[0x0][0x3a8] ;  /* 0x00007500ff0477ac */ /* 0x000e620008000a00 */
[----:B0-----:R-:W-:-:S05]  /*0050*/  IMAD R3, R3, UR6, R4 ;  /* 0x0000000603037c24 */ /* 0x001fca000f8e0204 */
[----:B-1----:R-:W-:Y:S02]  /*0060*/  ISETP.GE.U32.AND P0, PT, R3, UR4, PT ;  /* 0x0000000403007c0c */ /* 0x002fe4000bf06070 */
[----:B------:R-:W-:-:S04]  /*0070*/  SHF.R.S32.HI R2, RZ, 0x1f, R3 ;  /* 0x0000001fff027819 */ /* 0x000fc80000011403 */
[----:B------:R-:W-:-:S13]  /*0080*/  ISETP.GE.AND.EX P0, PT, R2, UR5, PT, P0 ;  /* 0x0000000502007c0c */ /* 0x000fda000bf06300 */
[----:B------:R-:W-:Y:S05]  /*0090*/  @P0 EXIT ;  /* 0x000000000000094d */ /* 0x000fea0003800000 */
[----:B------:R-:W0:Y:S01]  /*00a0*/  LDC.64 R6, c[0x0][0x388] ;  /* 0x0000e200ff067b82 */ /* 0x000e220000000a00 */
[----:B------:R-:W1:Y:S01]  /*00b0*/  LDCU.64 UR12, c[0x0][0x358] ;  /* 0x00006b00ff0c77ac */ /* 0x000e620008000a00 */
[----:B------:R-:W-:Y:S01]  /*00c0*/  IMAD R5, R2, 0x18, RZ ;  /* 0x0000001802057824 */ /* 0x000fe200078e02ff */
[----:B------:R-:W2:Y:S01]  /*00d0*/  LDCU UR4, c[0x0][0x3a4] ;  /* 0x00007480ff0477ac */ /* 0x000ea20008000800 */
[----:B0-----:R-:W-:-:S04]  /*00e0*/  IMAD.WIDE.U32 R6, R3, 0x18, R6 ;  /* 0x0000001803067825 */ /* 0x001fc800078e0006 */
[----:B------:R-:W-:-:S05]  /*00f0*/  IMAD.IADD R7, R7, 0x1, R5 ;  /* 0x0000000107077824 */ /* 0x000fca00078e0205 */
[----:B-1----:R0:W5:Y:S04]  /*0100*/  LDG.E.64.CONSTANT R20, desc[UR12][R6.64] ;  /* 0x0000000c06147981 */ /* 0x002168000c1e9b00 */
[----:B------:R0:W5:Y:S04]  /*0110*/  LDG.E.64.CONSTANT R18, desc[UR12][R6.64+0x8] ;  /* 0x0000080c06127981 */ /* 0x000168000c1e9b00 */
[----:B------:R0:W5:Y:S01]  /*0120*/  LDG.E.64.CONSTANT R16, desc[UR12][R6.64+0x10] ;  /* 0x0000100c06107981 */ /* 0x000162000c1e9b00 */
[----:B--2---:R-:W-:-:S09]  /*0130*/  UISETP.NE.U32.AND UP0, UPT, UR4, URZ, UPT ;  /* 0x000000ff0400728c */ /* 0x004fd2000bf05070 */
[----:B0-----:R-:W-:Y:S05]  /*0140*/  BRA.U UP0, `(.L_x_0) ;  /* 0x0000000100547547 */ /* 0x001fea000b800000 */
[----:B------:R-:W0:Y:S01]  /*0150*/  I2F.U32.RP R0, UR6 ;  /* 0x0000000600007d06 */ /* 0x000e220008209000 */
[----:B------:R-:W1:Y:S01]  /*0160*/  LDCU UR8, c[0x0][0x3a0] ;  /* 0x00007400ff0877ac */ /* 0x000e620008000800 */
[----:B------:R-:W-:Y:S01]  /*0170*/  UMOV UR4, URZ ;  /* 0x000000ff00047c82 */ /* 0x000fe20008000000 */
[----:B------:R-:W-:-:S05]  /*0180*/  UISETP.NE.U32.AND UP2, UPT, UR6, URZ, UPT ;  /* 0x000000ff0600728c */ /* 0x000fca000bf45070 */
[----:B0-----:R-:W0:Y:S02]  /*0190*/  MUFU.RCP R0, R0 ;  /* 0x0000000000007308 */ /* 0x001e240000001000 */
[----:B0-----:R-:W-:-:S06]  /*01a0*/  VIADD R5, R0, 0xffffffe ;  /* 0x0ffffffe00057836 */ /* 0x001fcc0000000000 */
[----:B------:R-:W0:Y:S02]  /*01b0*/  F2I.FTZ.U32.TRUNC.NTZ R5, R5 ;  /* 0x0000000500057305 */ /* 0x000e24000021f000 */
[----:B0-----:R-:W-:-:S13]  /*01c0*/  R2UR UR5, R5 ;  /* 0x00000000050572ca */ /* 0x001fda00000e0000 */
[----:B------:R-:W-:-:S04]  /*01d0*/  UIADD3 UR7, UPT, UPT, URZ, -UR5, URZ ;  /* 0x80000005ff077290 */ /* 0x000fc8000fffe0ff */
[----:B------:R-:W-:-:S04]  /*01e0*/  UIMAD UR7, UR7, UR6, URZ ;  /* 0x00000006070772a4 */ /* 0x000fc8000f8e02ff */
[----:B------:R-:W-:-:S04]  /*01f0*/  UIMAD.WIDE.U32 UR4, UR5, UR7, UR4 ;  /* 0x00000007050472a5 */ /* 0x000fc8000f8e0004 */
[----:B-1----:R-:W-:-:S04]  /*0200*/  UIMAD.WIDE.U32 UR4, UR5, UR8, URZ ;  /* 0x00000008050472a5 */ /* 0x002fc8000f8e00ff */
[----:B------:R-:W-:-:S04]  /*0210*/  UIADD3 UR4, UPT, UPT, -UR5, URZ, URZ ;  /* 0x000000ff05047290 */ /* 0x000fc8000fffe1ff */
[----:B------:R-:W-:-:S04]  /*0220*/  UIMAD UR4, UR6, UR4, UR8 ;  /* 0x00000004060472a4 */ /* 0x000fc8000f8e0208 */
[----:B------:R-:W-:-:S11]  /*0230*/  UISETP.GE.U32.AND UP0, UPT, UR4, UR6, UPT ;  /* 0x000000060400728c */ /* 0x000fd6000bf06070 */
[----:B------:R-:W-:Y:S02]  /*0240*/  @UP0 UIADD3 UR4, UPT, UPT, UR4, -UR6, URZ ;  /* 0x8000000604040290 */ /* 0x000fe4000fffe0ff */
[----:B------:R-:W-:Y:S02]  /*0250*/  @UP0 UIADD3 UR5, UPT, UPT, UR5, 0x1, URZ ;  /* 0x0000000105050890 */ /* 0x000fe4000fffe0ff */
[----:B------:R-:W-:-:S11]  /*0260*/  UISETP.GE.U32.AND UP1, UPT, UR4, UR6, UPT ;  /* 0x000000060400728c */ /* 0x000fd6000bf26070 */
[----:B------:R-:W-:Y:S02]  /*0270*/  @UP1 UIADD3 UR5, UPT, UPT, UR5, 0x1, URZ ;  /* 0x0000000105051890 */ /* 0x000fe4000fffe0ff */
[----:B------:R-:W-:Y:S01]  /*0280*/  @!UP2 ULOP3.LUT UR5, URZ, UR6, URZ, 0x33, !UPT ;  /* 0x00000006ff05a292 */ /* 0x000fe2000f8e33ff */
[----:B------:R-:W-:Y:S11]  /*0290*/  BRA `(.L_x_1) ;  /* 0x0000000000087947 */ /* 0x000ff60003800000 */
.L_x_0:
[----:B------:R-:W-:-:S07]  /*02a0*/  MOV R5, 0x2c0 ;  /* 0x000002c000057802 */ /* 0x000fce0000000f00 */
[----:B-----5:R-:W-:Y:S05]  /*02b0*/  CALL.REL.NOINC `($__internal_0_$__cuda_sm20_div_s64) ;  /* 0x0000001800f07944 */ /* 0x020fea0003c00000 */
.L_x_1:
[----:B------:R-:W-:Y:S01]  /*02c0*/  UISETP.GE.AND UP0, UPT, UR5, 0x1, UPT ;  /* 0x000000010500788c */ /* 0x000fe2000bf06270 */
[----:B------:R-:W-:Y:S02]  /*02d0*/  CS2R R14, SRZ ;  /* 0x00000000000e7805 */ /* 0x000fe4000001ff00 */
[----:B------:R-:W-:-:S06]  /*02e0*/  CS2R R12, SRZ ;  /* 0x00000000000c7805 */ /* 0x000fcc000001ff00 */
[----:B------:R-:W-:Y:S05]  /*02f0*/  BRA.U !UP0, `(.L_x_2) ;  /* 0x00000019081c7547 */ /* 0x000fea000b800000 */
[----:B------:R-:W0:Y:S01]  /*0300*/  S2R R5, SR_CgaCtaId ;  /* 0x0000000000057919 */ /* 0x000e220000008800 */
[----:B------:R-:W-:Y:S02]  /*0310*/  MOV R0, 0x400 ;  /* 0x0000040000007802 */ /* 0x000fe40000000f00 */
[----:B------:R-:W-:Y:S02]  /*0320*/  CS2R R12, SRZ ;  /* 0x00000000000c7805 */ /* 0x000fe4000001ff00 */
[----:B------:R-:W-:Y:S01]  /*0330*/  CS2R R14, SRZ ;  /* 0x00000000000e7805 */ /* 0x000fe2000001ff00 */
[----:B------:R-:W-:Y:S01]  /*0340*/  UMOV UR4, URZ ;  /* 0x000000ff00047c82 */ /* 0x000fe20008000000 */
[----:B0-----:R-:W-:-:S05]  /*0350*/  LEA R5, R5, R0, 0x18 ;  /* 0x0000000005057211 */ /* 0x001fca00078ec0ff */
[----:B------:R-:W-:-:S07]  /*0360*/  IMAD R0, R4, 0x18, R5 ;  /* 0x0000001804007824 */ /* 0x000fce00078e0205 */
.L_x_12:
[----:B0-----:R-:W0:Y:S01]  /*0370*/  LDC.64 R6, c[0x0][0x380] ;  /* 0x0000e000ff067b82 */ /* 0x001e220000000a00 */
[----:B------:R-:W-:-:S06]  /*0380*/  UIMAD UR14, UR6, UR4, URZ ;  /* 0x00000004060e72a4 */ /* 0x000fcc000f8e02ff */
[----:B------:R-:W-:-:S04]  /*0390*/  VIADD R5, R4, UR14 ;  /* 0x0000000e04057c36 */ /* 0x000fc80008000000 */
[----:B0-----:R-:W-:-:S05]  /*03a0*/  IMAD.WIDE.U32 R6, R5, 0x18, R6 ;  /* 0x0000001805067825 */ /* 0x001fca00078e0006 */
[----:B------:R-:W2:Y:S04]  /*03b0*/  LDG.E.64.CONSTANT R8, desc[UR12][R6.64] ;  /* 0x0000000c06087981 */ /* 0x000ea8000c1e9b00 */
[----:B------:R-:W3:Y:S04]  /*03c0*/  LDG.E.64.CONSTANT R10, desc[UR12][R6.64+0x8] ;  /* 0x0000080c060a7981 */ /* 0x000ee8000c1e9b00 */
[----:B------:R-:W4:Y:S01]  /*03d0*/  LDG.E.64.CONSTANT R22, desc[UR12][R6.64+0x10] ;  /* 0x0000100c06167981 */ /* 0x000f22000c1e9b00 */
[----:B------:R-:W-:Y:S01]  /*03e0*/  UISETP.NE.AND UP0, UPT, UR6, 0x1, UPT ;  /* 0x000000010600788c */ /* 0x000fe2000bf05270 */
[----:B------:R-:W-:Y:S01]  /*03f0*/  IMAD.MOV.U32 R5, RZ, RZ, RZ ;  /* 0x000000ffff057224 */ /* 0x000fe200078e00ff */
[----:B------:R-:W-:-:S04]  /*0400*/  UIADD3 UR4, UPT, UPT, UR4, 0x1, URZ ;  /* 0x0000000104047890 */ /* 0x000fc8000fffe0ff */
[----:B------:R-:W-:Y:S01]  /*0410*/  UISETP.NE.AND UP1, UPT, UR4, UR5, UPT ;  /* 0x000000050400728c */ /* 0x000fe2000bf25270 */
[----:B--2---:R0:W-:Y:S04]  /*0420*/  STS.64 [R0], R8 ;  /* 0x0000000800007388 */ /* 0x0041e80000000a00 */
[----:B---3--:R0:W-:Y:S04]  /*0430*/  STS.64 [R0+0x8], R10 ;  /* 0x0000080a00007388 */ /* 0x0081e80000000a00 */
[----:B----4-:R0:W-:Y:S01]  /*0440*/  STS.64 [R0+0x10], R22 ;  /* 0x0000101600007388 */ /* 0x0101e20000000a00 */
[----:B------:R-:W-:Y:S06]  /*0450*/  BAR.SYNC.DEFER_BLOCKING 0x0 ;  /* 0x0000000000007b1d */ /* 0x000fec0000010000 */
[----:B------:R-:W-:Y:S05]  /*0460*/  BRA.U !UP0, `(.L_x_3) ;  /* 0x0000000d08d47547 */ /* 0x000fea000b800000 */
[----:B------:R-:W1:Y:S01]  /*0470*/  S2UR UR9, SR_CgaCtaId ;  /* 0x00000000000979c3 */ /* 0x000e620000008800 */
[----:B------:R-:W-:Y:S01]  /*0480*/  UMOV UR8, 0x400 ;  /* 0x0000040000087882 */ /* 0x000fe20000000000 */
[----:B------:R-:W-:Y:S01]  /*0490*/  ULOP3.LUT UR7, UR6, 0xfffffffe, URZ, 0xc0, !UPT ;  /* 0xfffffffe06077892 */ /* 0x000fe2000f8ec0ff */
[----:B------:R-:W2:Y:S03]  /*04a0*/  LDCU.64 UR16, c[0x0][0x390] ;  /* 0x00007200ff1077ac */ /* 0x000ea60008000a00 */
[----:B------:R-:W-:Y:S01]  /*04b0*/  UIADD3 UR10, UPT, UPT, -UR7, URZ, URZ ;  /* 0x000000ff070a7290 */ /* 0x000fe2000fffe1ff */
[----:B------:R-:W-:Y:S01]  /*04c0*/  UMOV UR11, UR14 ;  /* 0x0000000e000b7c82 */ /* 0x000fe20008000000 */
[----:B-1----:R-:W-:-:S04]  /*04d0*/  ULEA UR8, UR9, UR8, 0x18 ;  /* 0x0000000809087291 */ /* 0x002fc8000f8ec0ff */
[----:B--2---:R-:W-:-:S12]  /*04e0*/  UIADD3 UR7, UPT, UPT, UR8, 0x18, URZ ;  /* 0x0000001808077890 */ /* 0x004fd8000fffe0ff */
.L_x_8:
[----:B------:R-:W-:Y:S01]  /*04f0*/  UIMAD.WIDE.U32 UR8, UR11, 0x8, UR16 ;  /* 0x000000080b0878a5 */ /* 0x000fe2000f8e0010 */
[----:B0-----:R-:W0:Y:S04]  /*0500*/  LDS.64 R8, [UR7+-0x10] ;  /* 0xfffff007ff087984 */ /* 0x001e280008000a00 */
[----:B------:R-:W1:Y:S01]  /*0510*/  LDS.64 R6, [UR7+-0x18] ;  /* 0xffffe807ff067984 */ /* 0x000e620008000a00 */
[----:B------:R-:W-:Y:S02]  /*0520*/  IMAD.U32 R22, RZ, RZ, UR8 ;  /* 0x00000008ff167e24 */ /* 0x000fe4000f8e00ff */
[----:B------:R-:W-:Y:S01]  /*0530*/  IMAD.U32 R23, RZ, RZ, UR9 ;  /* 0x00000009ff177e24 */ /* 0x000fe2000f8e00ff */
[----:B------:R-:W2:Y:S05]  /*0540*/  LDS.64 R10, [UR7+-0x8] ;  /* 0xfffff807ff0a7984 */ /* 0x000eaa0008000a00 */
[----:B-----5:R-:W5:Y:S01]  /*0550*/  LDG.E.64.CONSTANT R22, desc[UR12][R22.64] ;  /* 0x0000000c16167981 */ /* 0x020f62000c1e9b00 */
[----:B------:R-:W-:Y:S01]  /*0560*/  BSSY.RECONVERGENT B0, `(.L_x_4) ;  /* 0x000001d000007945 */ /* 0x000fe20003800200 */
[----:B0-----:R-:W-:-:S02]  /*0570*/  DADD R8, -R18, R8 ;  /* 0x0000000012087229 */ /* 0x001fc40000000108 */
[----:B-1----:R-:W-:-:S06]  /*0580*/  DADD R6, -R20, R6 ;  /* 0x0000000014067229 */ /* 0x002fcc0000000106 */
[----:B------:R-:W-:Y:S02]  /*0590*/  DMUL R8, R8, R8 ;  /* 0x0000000808087228 */ /* 0x000fe40000000000 */
[----:B--2---:R-:W-:-:S06]  /*05a0*/  DADD R10, -R16, R10 ;  /* 0x00000000100a7229 */ /* 0x004fcc000000010a */
[----:B------:R-:W-:-:S08]  /*05b0*/  DFMA R8, R6, R6, R8 ;  /* 0x000000060608722b */ /* 0x000fd00000000008 */
[----:B------:R-:W-:Y:S01]  /*05c0*/  DFMA R24, R10, R10, R8 ;  /* 0x0000000a0a18722b */ /* 0x000fe20000000008 */
[----:B------:R-:W-:Y:S02]  /*05d0*/  IMAD.MOV.U32 R8, RZ, RZ, 0x0 ;  /* 0x00000000ff087424 */ /* 0x000fe400078e00ff */
[----:B------:R-:W-:-:S03]  /*05e0*/  IMAD.MOV.U32 R9, RZ, RZ, 0x3fd80000 ;  /* 0x3fd80000ff097424 */ /* 0x000fc600078e00ff */
[----:B------:R-:W0:Y:S04]  /*05f0*/  MUFU.RSQ64H R29, R25 ;  /* 0x00000019001d7308 */ /* 0x000e280000001c00 */
[----:B------:R-:W-:-:S05]  /*0600*/  VIADD R28, R25, 0xfcb00000 ;  /* 0xfcb00000191c7836 */ /* 0x000fca0000000000 */
[----:B------:R-:W-:Y:S01]  /*0610*/  ISETP.GE.U32.AND P0, PT, R28, 0x7ca00000, PT ;  /* 0x7ca000001c00780c */ /* 0x000fe20003f06070 */
[----:B0-----:R-:W-:-:S08]  /*0620*/  DMUL R6, R28, R28 ;  /* 0x0000001c1c067228 */ /* 0x001fd00000000000 */
[----:B------:R-:W-:-:S08]  /*0630*/  DFMA R6, R24, -R6, 1 ;  /* 0x3ff000001806742b */ /* 0x000fd00000000806 */
[----:B------:R-:W-:Y:S02]  /*0640*/  DFMA R8, R6, R8, 0.5 ;  /* 0x3fe000000608742b */ /* 0x000fe40000000008 */
[----:B------:R-:W-:-:S08]  /*0650*/  DMUL R6, R28, R6 ;  /* 0x000000061c067228 */ /* 0x000fd00000000000 */
[----:B------:R-:W-:-:S08]  /*0660*/  DFMA R30, R8, R6, R28 ;  /* 0x00000006081e722b */ /* 0x000fd0000000001c */
[----:B------:R-:W-:Y:S02]  /*0670*/  DMUL R6, R24, R30 ;  /* 0x0000001e18067228 */ /* 0x000fe40000000000 */
[----:B------:R-:W-:Y:S02]  /*0680*/  VIADD R9, R31, 0xfff00000 ;  /* 0xfff000001f097836 */ /* 0x000fe40000000000 */
[----:B------:R-:W-:-:S04]  /*0690*/  IMAD.MOV.U32 R8, RZ, RZ, R30 ;  /* 0x000000ffff087224 */ /* 0x000fc800078e001e */
[----:B------:R-:W-:-:S08]  /*06a0*/  DFMA R26, R6, -R6, R24 ;  /* 0x80000006061a722b */ /* 0x000fd00000000018 */
[----:B------:R-:W-:Y:S01]  /*06b0*/  DFMA R10, R26, R8, R6 ;  /* 0x000000081a0a722b */ /* 0x000fe20000000006 */
[----:B------:R-:W-:Y:S10]  /*06c0*/  @!P0 BRA `(.L_x_5) ;  /* 0x0000000000188947 */ /* 0x000ff40003800000 */
[----:B------:R-:W-:Y:S01]  /*06d0*/  IMAD.MOV.U32 R8, RZ, RZ, R30 ;  /* 0x000000ffff087224 */ /* 0x000fe200078e001e */
[----:B------:R-:W-:Y:S01]  /*06e0*/  MOV R10, 0x710 ;  /* 0x00000710000a7802 */ /* 0x000fe20000000f00 */
[----:B------:R-:W-:-:S07]  /*06f0*/  IMAD.MOV.U32 R5, RZ, RZ, R7 ;  /* 0x000000ffff057224 */ /* 0x000fce00078e0007 */
[----:B-----5:R-:W-:Y:S05]  /*0700*/  CALL.REL.NOINC `($__internal_1_$__cuda_sm20_dsqrt_rn_f64_mediumpath_v1) ;  /* 0x0000001c00087944 */ /* 0x020fea0003c00000 */
[----:B------:R-:W-:Y:S02]  /*0710*/  IMAD.MOV.U32 R10, RZ, RZ, R30 ;  /* 0x000000ffff0a7224 */ /* 0x000fe400078e001e */
[----:B------:R-:W-:-:S07]  /*0720*/  IMAD.MOV.U32 R11, RZ, RZ, R31 ;  /* 0x000000ffff0b7224 */ /* 0x000fce00078e001f */
.L_x_5:
[----:B------:R-:W-:Y:S05]  /*0730*/  BSYNC.RECONVERGENT B0 ;  /* 0x0000000000007941 */ /* 0x000fea0003800200 */
.L_x_4:
[----:B-----5:R-:W-:Y:S01]  /*0740*/  DADD R10, R22, R10 ;  /* 0x00000000160a7229 */ /* 0x020fe2000000000a */
[----:B------:R-:W-:Y:S01]  /*0750*/  UMOV UR8, 0x33145c07 ;  /* 0x33145c0700087882 */ /* 0x000fe20000000000 */
[----:B------:R-:W-:Y:S01]  /*0760*/  UMOV UR9, 0x3ca1a626 ;  /* 0x3ca1a62600097882 */ /* 0x000fe20000000000 */
[----:B------:R-:W-:Y:S01]  /*0770*/  IMAD.MOV.U32 R22, RZ, RZ, -0x3e107ad8 ;  /* 0xc1ef8528ff167424 */ /* 0x000fe200078e00ff */
[----:B------:R-:W-:Y:S01]  /*0780*/  UMOV UR18, 0xf9785eba ;  /* 0xf9785eba00127882 */ /* 0x000fe20000000000 */
[----:B------:R-:W-:Y:S01]  /*0790*/  IMAD.MOV.U32 R23, RZ, RZ, 0x3e21eea7 ;  /* 0x3e21eea7ff177424 */ /* 0x000fe200078e00ff */
[----:B------:R-:W-:Y:S01]  /*07a0*/  UMOV UR19, 0x3de5db65 ;  /* 0x3de5db6500137882 */ /* 0x000fe20000000000 */
[----:B------:R-:W-:Y:S01]  /*07b0*/  IMAD.MOV.U32 R26, RZ, RZ, 0x2cb0d246 ;  /* 0x2cb0d246ff1a7424 */ /* 0x000fe200078e00ff */
[----:B------:R-:W-:Y:S01]  /*07c0*/  DMUL R10, R10, 4000 ;  /* 0x40af40000a0a7828 */ /* 0x000fe20000000000 */
[----:B------:R-:W-:-:S07]  /*07d0*/  IMAD.MOV.U32 R27, RZ, RZ, 0x3e5ae5f1 ;  /* 0x3e5ae5f1ff1b7424 */ /* 0x000fce00078e00ff */
[----:B------:R-:W-:Y:S02]  /*07e0*/  DMUL R6, RZ, R10 ;  /* 0x0000000aff067228 */ /* 0x000fe40000000000 */
[----:B------:R-:W-:-:S05]  /*07f0*/  IMAD.SHL.U32 R5, R11, 0x2, RZ ;  /* 0x000000020b057824 */ /* 0x000fca00078e00ff */
[----:B------:R-:W-:-:S04]  /*0800*/  ISETP.GT.U32.AND P0, PT, R5, -0x79800000, PT ;  /* 0x868000000500780c */ /* 0x000fc80003f04070 */
[----:B------:R-:W-:Y:S02]  /*0810*/  FSEL R7, R7, R11, P0 ;  /* 0x0000000b07077208 */ /* 0x000fe40000000000 */
[----:B------:R-:W-:-:S03]  /*0820*/  FSEL R10, R6, R10, P0 ;  /* 0x0000000a060a7208 */ /* 0x000fc60000000000 */
[----:B------:R-:W-:Y:S02]  /*0830*/  VIADD R11, R7, 0x100000 ;  /* 0x00100000070b7836 */ /* 0x000fe40000000000 */
[----:B------:R-:W-:Y:S02]  /*0840*/  IMAD.MOV.U32 R6, RZ, RZ, R10 ;  /* 0x000000ffff067224 */ /* 0x000fe400078e000a */
[----:B------:R-:W0:Y:S04]  /*0850*/  FRND.F64 R8, R10 ;  /* 0x0000000a00087313 */ /* 0x000e280000301800 */
[----:B0-----:R-:W-:-:S08]  /*0860*/  DFMA R8, R8, -0.5, R6 ;  /* 0xbfe000000808782b */ /* 0x001fd00000000006 */
[----:B------:R-:W-:Y:S01]  /*0870*/  DMUL R24, R8, UR8 ;  /* 0x0000000808187c28 */ /* 0x000fe20008000000 */
[----:B------:R-:W-:Y:S01]  /*0880*/  UMOV UR8, 0x54442d18 ;  /* 0x54442d1800087882 */ /* 0x000fe20000000000 */
[----:B------:R-:W-:-:S06]  /*0890*/  UMOV UR9, 0x400921fb ;  /* 0x400921fb00097882 */ /* 0x000fcc0000000000 */
[----:B------:R-:W-:Y:S01]  /*08a0*/  DFMA R24, R8, UR8, R24 ;  /* 0x0000000808187c2b */ /* 0x000fe20008000018 */
[----:B------:R-:W-:Y:S01]  /*08b0*/  UMOV UR8, 0x20fd8164 ;  /* 0x20fd816400087882 */ /* 0x000fe20000000000 */
[----:B------:R-:W-:-:S06]  /*08c0*/  UMOV UR9, 0x3da8ff83 ;  /* 0x3da8ff8300097882 */ /* 0x000fcc0000000000 */
[----:B------:R-:W-:-:S08]  /*08d0*/  DMUL R8, R24, R24 ;  /* 0x0000001818087228 */ /* 0x000fd00000000000 */
[C---:B------:R-:W-:Y:S01]  /*08e0*/  DFMA R22, R8.reuse, -UR8, R22 ;  /* 0x8000000808167c2b */ /* 0x040fe20008000016 */
[----:B------:R-:W-:Y:S01]  /*08f0*/  UMOV UR8, 0x8e06e6d9 ;  /* 0x8e06e6d900087882 */ /* 0x000fe20000000000 */
[----:B------:R-:W-:Y:S01]  /*0900*/  UMOV UR9, 0x3e927e4f ;  /* 0x3e927e4f00097882 */ /* 0x000fe20000000000 */
[----:B------:R-:W-:Y:S01]  /*0910*/  DFMA R26, R8, UR18, -R26 ;  /* 0x00000012081a7c2b */ /* 0x000fe2000800081a */
[----:B------:R-:W-:Y:S01]  /*0920*/  UMOV UR18, 0x69ace392 ;  /* 0x69ace39200127882 */ /* 0x000fe20000000000 */
[----:B------:R-:W-:-:S03]  /*0930*/  UMOV UR19, 0x3ec71de3 ;  /* 0x3ec71de300137882 */ /* 0x000fc60000000000 */
[C---:B------:R-:W-:Y:S01]  /*0940*/  DFMA R22, R8.reuse, R22, -UR8 ;  /* 0x8000000808167e2b */ /* 0x040fe20008000016 */
[----:B------:R-:W-:Y:S01]  /*0950*/  UMOV UR8, 0x19ddbce9 ;  /* 0x19ddbce900087882 */ /* 0x000fe20000000000 */
[----:B------:R-:W-:Y:S01]  /*0960*/  UMOV UR9, 0x3efa01a0 ;  /* 0x3efa01a000097882 */ /* 0x000fe20000000000 */
[----:B------:R-:W-:Y:S01]  /*0970*/  DFMA R26, R8, R26, UR18 ;  /* 0x00000012081a7e2b */ /* 0x000fe2000800001a */
[----:B------:R-:W-:Y:S01]  /*0980*/  UMOV UR18, 0x19db62a1 ;  /* 0x19db62a100127882 */ /* 0x000fe20000000000 */
[----:B------:R-:W-:-:S03]  /*0990*/  UMOV UR19, 0x3f2a01a0 ;  /* 0x3f2a01a000137882 */ /* 0x000fc60000000000 */
[C---:B------:R-:W-:Y:S01]  /*09a0*/  DFMA R22, R8.reuse, R22, UR8 ;  /* 0x0000000808167e2b */ /* 0x040fe20008000016 */
[----:B------:R-:W-:Y:S01]  /*09b0*/  UMOV UR8, 0x16c15d47 ;  /* 0x16c15d4700087882 */ /* 0x000fe20000000000 */
[----:B------:R-:W-:Y:S01]  /*09c0*/  UMOV UR9, 0x3f56c16c ;  /* 0x3f56c16c00097882 */ /* 0x000fe20000000000 */
[----:B------:R-:W-:Y:S01]  /*09d0*/  DFMA R26, R8, R26, -UR18 ;  /* 0x80000012081a7e2b */ /* 0x000fe2000800001a */
[----:B------:R-:W-:Y:S01]  /*09e0*/  UMOV UR18, 0x11110818 ;  /* 0x1111081800127882 */ /* 0x000fe20000000000 */
[----:B------:R-:W-:-:S03]  /*09f0*/  UMOV UR19, 0x3f811111 ;  /* 0x3f81111100137882 */ /* 0x000fc60000000000 */
[C---:B------:R-:W-:Y:S01]  /*0a00*/  DFMA R22, R8.reuse, R22, -UR8 ;  /* 0x8000000808167e2b */ /* 0x040fe20008000016 */
[----:B------:R-:W-:Y:S01]  /*0a10*/  UMOV UR8, 0x55555551 ;  /* 0x5555555100087882 */ /* 0x000fe20000000000 */
[----:B------:R-:W-:Y:S01]  /*0a20*/  UMOV UR9, 0x3fa55555 ;  /* 0x3fa5555500097882 */ /* 0x000fe20000000000 */
[----:B------:R-:W-:-:S05]  /*0a30*/  DFMA R26, R8, R26, UR18 ;  /* 0x00000012081a7e2b */ /* 0x000fca000800001a */
[C---:B------:R-:W-:Y:S01]  /*0a40*/  DFMA R22, R8.reuse, R22, UR8 ;  /* 0x0000000808167e2b */ /* 0x040fe20008000016 */
[----:B------:R-:W-:Y:S01]  /*0a50*/  UMOV UR8, 0x55555554 ;  /* 0x5555555400087882 */ /* 0x000fe20000000000 */
[----:B------:R-:W-:Y:S02]  /*0a60*/  UMOV UR9, 0x3fc55555 ;  /* 0x3fc5555500097882 */ /* 0x000fe40000000000 */
[----:B------:R-:W-:Y:S01]  /*0a70*/  DFMA R26, R8, R26, -UR8 ;  /* 0x80000008081a7e2b */ /* 0x000fe2000800001a */
[----:B------:R-:W-:-:S03]  /*0a80*/  UIADD3 UR8, UPT, UPT, UR11, 0x1, URZ ;  /* 0x000000010b087890 */ /* 0x000fc6000fffe0ff */
[----:B------:R-:W-:Y:S01]  /*0a90*/  DFMA R22, R8, R22, -0.5 ;  /* 0xbfe000000816742b */ /* 0x000fe20000000016 */
[----:B------:R-:W-:-:S03]  /*0aa0*/  UIMAD.WIDE.U32 UR8, UR8, 0x8, UR16 ;  /* 0x00000008080878a5 */ /* 0x000fc6000f8e0010 */
[----:B------:R-:W-:-:S04]  /*0ab0*/  DFMA R26, R8, R26, RZ ;  /* 0x0000001a081a722b */ /* 0x000fc800000000ff */
[----:B------:R-:W-:Y:S01]  /*0ac0*/  DFMA R8, R8, R22, 1 ;  /* 0x3ff000000808742b */ /* 0x000fe20000000016 */
[----:B------:R-:W-:Y:S02]  /*0ad0*/  IMAD.U32 R22, RZ, RZ, UR8 ;  /* 0x00000008ff167e24 */ /* 0x000fe4000f8e00ff */
[----:B------:R-:W-:-:S06]  /*0ae0*/  IMAD.U32 R23, RZ, RZ, UR9 ;  /* 0x00000009ff177e24 */ /* 0x000fcc000f8e00ff */
[----:B------:R-:W5:Y:S01]  /*0af0*/  LDG.E.64.CONSTANT R22, desc[UR12][R22.64] ;  /* 0x0000000c16167981 */ /* 0x000f62000c1e9b00 */
[----:B------:R-:W0:Y:S01]  /*0b00*/  F2I.S64.F64 R10, R10 ;  /* 0x0000000a000a7311 */ /* 0x000e220000301900 */
[----:B------:R-:W-:Y:S01]  /*0b10*/  DFMA R24, R24, R26, R24 ;  /* 0x0000001a1818722b */ /* 0x000fe20000000018 */
[----:B------:R-:W-:Y:S01]  /*0b20*/  IMAD.MOV.U32 R28, RZ, RZ, 0x0 ;  /* 0x00000000ff1c7424 */ /* 0x000fe200078e00ff */
[----:B------:R-:W-:Y:S01]  /*0b30*/  BSSY.RECONVERGENT B0, `(.L_x_6) ;  /* 0x0000033000007945 */ /* 0x000fe20003800200 */
[----:B------:R-:W-:-:S04]  /*0b40*/  IMAD.MOV.U32 R29, RZ, RZ, 0x3fd80000 ;  /* 0x3fd80000ff1d7424 */ /* 0x000fc800078e00ff */
[----:B------:R-:W1:Y:S01]  /*0b50*/  FRND.F64.TRUNC R26, R6 ;  /* 0x00000006001a7313 */ /* 0x000e62000030d800 */
[C---:B0-----:R-:W-:Y:S02]  /*0b60*/  LOP3.LUT R5, R10.reuse, 0x1, RZ, 0xc0, !PT ;  /* 0x000000010a057812 */ /* 0x041fe400078ec0ff */
[----:B------:R-:W-:Y:S02]  /*0b70*/  LOP3.LUT P2, RZ, R10, 0x2, RZ, 0xc0, !PT ;  /* 0x000000020aff7812 */ /* 0x000fe4000784c0ff */
[----:B------:R-:W-:Y:S01]  /*0b80*/  ISETP.NE.U32.AND P0, PT, R5, 0x1, PT ;  /* 0x000000010500780c */ /* 0x000fe20003f05070 */
[----:B------:R-:W0:Y:S01]  /*0b90*/  LDS.64 R10, [UR7] ;  /* 0x00000007ff0a7984 */ /* 0x000e220008000a00 */
[----:B------:R-:W-:Y:S02]  /*0ba0*/  LOP3.LUT R5, R25, 0x80000000, RZ, 0x3c, !PT ;  /* 0x8000000019057812 */ /* 0x000fe400078e3cff */
[----:B------:R-:W-:Y:S01]  /*0bb0*/  ISETP.NE.U32.AND.EX P0, PT, RZ, RZ, PT, P0 ;  /* 0x000000ffff00720c */ /* 0x000fe20003f05100 */
[----:B-1----:R-:W-:-:S02]  /*0bc0*/  DSETP.NEU.AND P1, PT, R6, R26, PT ;  /* 0x0000001a0600722a */ /* 0x002fc40003f2d000 */
[----:B------:R-:W-:Y:S01]  /*0bd0*/  DMUL R6, RZ, R6 ;  /* 0x00000006ff067228 */ /* 0x000fe20000000000 */
[----:B------:R-:W-:Y:S02]  /*0be0*/  FSEL R26, R8, R24, !P0 ;  /* 0x00000018081a7208 */ /* 0x000fe40004000000 */
[----:B------:R-:W-:Y:S02]  /*0bf0*/  FSEL R27, R9, R25, !P0 ;  /* 0x00000019091b7208 */ /* 0x000fe40004000000 */
[----:B------:R-:W-:Y:S02]  /*0c00*/  FSEL R8, R24, R8, !P0 ;  /* 0x0000000818087208 */ /* 0x000fe40004000000 */
[----:B------:R-:W1:Y:S01]  /*0c10*/  LDS.64 R24, [UR7+0x8] ;  /* 0x00000807ff187984 */ /* 0x000e620008000a00 */
[----:B------:R-:W-:Y:S02]  /*0c20*/  FSEL R9, R5, R9, !P0 ;  /* 0x0000000905097208 */ /* 0x000fe40004000000 */
[----:B------:R-:W-:-:S02]  /*0c30*/  @P2 LOP3.LUT R5, R27, 0x80000000, RZ, 0x3c, !PT ;  /* 0x800000001b052812 */ /* 0x000fc400078e3cff */
[----:B------:R-:W-:-:S03]  /*0c40*/  FSEL R26, R6, R26, !P1 ;  /* 0x0000001a061a7208 */ /* 0x000fc60004800000 */
[----:B------:R-:W-:Y:S01]  /*0c50*/  @P2 IMAD.MOV.U32 R27, RZ, RZ, R5 ;  /* 0x000000ffff1b2224 */ /* 0x000fe200078e0005 */
[----:B------:R-:W-:-:S04]  /*0c60*/  @P2 LOP3.LUT R5, R9, 0x80000000, RZ, 0x3c, !PT ;  /* 0x8000000009052812 */ /* 0x000fc800078e3cff */
[----:B------:R-:W-:Y:S01]  /*0c70*/  FSEL R27, R7, R27, !P1 ;  /* 0x0000001b071b7208 */ /* 0x000fe20004800000 */
[----:B------:R-:W-:-:S05]  /*0c80*/  @P2 IMAD.MOV.U32 R9, RZ, RZ, R5 ;  /* 0x000000ffff092224 */ /* 0x000fca00078e0005 */
[----:B------:R-:W-:Y:S02]  /*0c90*/  DADD R12, R12, R26 ;  /* 0x000000000c0c7229 */ /* 0x000fe4000000001a */
[----:B------:R-:W-:Y:S02]  /*0ca0*/  DADD R8, RZ, R8 ;  /* 0x00000000ff087229 */ /* 0x000fe40000000008 */
[----:B0-----:R-:W-:-:S06]  /*0cb0*/  DADD R10, -R20, R10 ;  /* 0x00000000140a7229 */ /* 0x001fcc000000010a */
[----:B------:R-:W-:Y:S02]  /*0cc0*/  DADD R14, R8, R14 ;  /* 0x00000000080e7229 */ /* 0x000fe4000000000e */
[----:B-1----:R-:W-:-:S08]  /*0cd0*/  DADD R24, -R18, R24 ;  /* 0x0000000012187229 */ /* 0x002fd00000000118 */
[----:B------:R-:W-:-:S08]  /*0ce0*/  DMUL R24, R24, R24 ;  /* 0x0000001818187228 */ /* 0x000fd00000000000 */
[----:B------:R-:W-:Y:S01]  /*0cf0*/  DFMA R24, R10, R10, R24 ;  /* 0x0000000a0a18722b */ /* 0x000fe20000000018 */
[----:B------:R-:W0:Y:S02]  /*0d00*/  LDS.64 R10, [UR7+0x10] ;  /* 0x00001007ff0a7984 */ /* 0x000e240008000a00 */
[----:B0-----:R-:W-:-:S08]  /*0d10*/  DADD R10, -R16, R10 ;  /* 0x00000000100a7229 */ /* 0x001fd0000000010a */
[----:B------:R-:W-:-:S06]  /*0d20*/  DFMA R24, R10, R10, R24 ;  /* 0x0000000a0a18722b */ /* 0x000fcc0000000018 */
        /* <DEDUP_REMOVED lines=14> */
[----:B------:R-:W-:Y:S02]  /*0e10*/  IMAD.MOV.U32 R8, RZ, RZ, R28 ;  /* 0x000000ffff087224 */ /* 0x000fe400078e001c */
[----:B------:R-:W-:Y:S01]  /*0e20*/  IMAD.MOV.U32 R28, RZ, RZ, R10 ;  /* 0x000000ffff1c7224 */ /* 0x000fe200078e000a */
[----:B------:R-:W-:Y:S01]  /*0e30*/  MOV R10, 0xe60 ;  /* 0x00000e60000a7802 */ /* 0x000fe20000000f00 */
[----:B------:R-:W-:-:S07]  /*0e40*/  IMAD.MOV.U32 R5, RZ, RZ, R7 ;  /* 0x000000ffff057224 */ /* 0x000fce00078e0007 */
[----:B-----5:R-:W-:Y:S05]  /*0e50*/  CALL.REL.NOINC `($__internal_1_$__cuda_sm20_dsqrt_rn_f64_mediumpath_v1) ;  /* 0x0000001400347944 */ /* 0x020fea0003c00000 */
.L_x_7:
[----:B------:R-:W-:Y:S05]  /*0e60*/  BSYNC.RECONVERGENT B0 ;  /* 0x0000000000007941 */ /* 0x000fea0003800200 */
.L_x_6:
[----:B-----5:R-:W-:Y:S01]  /*0e70*/  DADD R22, R22, R30 ;  /* 0x0000000016167229 */ /* 0x020fe2000000001e */
[----:B------:R-:W-:Y:S01]  /*0e80*/  UMOV UR8, 0x33145c07 ;  /* 0x33145c0700087882 */ /* 0x000fe20000000000 */
[----:B------:R-:W-:Y:S01]  /*0e90*/  UMOV UR9, 0x3ca1a626 ;  /* 0x3ca1a62600097882 */ /* 0x000fe20000000000 */
[----:B------:R-:W-:Y:S01]  /*0ea0*/  IMAD.MOV.U32 R26, RZ, RZ, 0x2cb0d246 ;  /* 0x2cb0d246ff1a7424 */ /* 0x000fe200078e00ff */
[----:B------:R-:W-:Y:S01]  /*0eb0*/  UIADD3 UR10, UPT, UPT, UR10, 0x2, URZ ;  /* 0x000000020a0a7890 */ /* 0x000fe2000fffe0ff */
[----:B------:R-:W-:Y:S01]  /*0ec0*/  IMAD.MOV.U32 R27, RZ, RZ, 0x3e5ae5f1 ;  /* 0x3e5ae5f1ff1b7424 */ /* 0x000fe200078e00ff */
[----:B------:R-:W-:Y:S01]  /*0ed0*/  UIADD3 UR7, UPT, UPT, UR7, 0x30, URZ ;  /* 0x0000003007077890 */ /* 0x000fe2000fffe0ff */
[----:B------:R-:W-:Y:S01]  /*0ee0*/  IMAD.MOV.U32 R24, RZ, RZ, -0x3e107ad8 ;  /* 0xc1ef8528ff187424 */ /* 0x000fe200078e00ff */
[----:B------:R-:W-:Y:S01]  /*0ef0*/  DMUL R22, R22, 4000 ;  /* 0x40af400016167828 */ /* 0x000fe20000000000 */
[----:B------:R-:W-:Y:S01]  /*0f00*/  IMAD.MOV.U32 R25, RZ, RZ, 0x3e21eea7 ;  /* 0x3e21eea7ff197424 */ /* 0x000fe200078e00ff */
[----:B------:R-:W-:-:S02]  /*0f10*/  UISETP.NE.AND UP0, UPT, UR10, URZ, UPT ;  /* 0x000000ff0a00728c */ /* 0x000fc4000bf05270 */
[----:B------:R-:W-:-:S04]  /*0f20*/  UIADD3 UR11, UPT, UPT, UR11, 0x2, URZ ;  /* 0x000000020b0b7890 */ /* 0x000fc8000fffe0ff */
[----:B------:R-:W-:Y:S02]  /*0f30*/  DMUL R8, RZ, R22 ;  /* 0x00000016ff087228 */ /* 0x000fe40000000000 */
[----:B------:R-:W-:-:S05]  /*0f40*/  IMAD.SHL.U32 R5, R23, 0x2, RZ ;  /* 0x0000000217057824 */ /* 0x000fca00078e00ff */
[----:B------:R-:W-:-:S04]  /*0f50*/  ISETP.GT.U32.AND P0, PT, R5, -0x79800000, PT ;  /* 0x868000000500780c */ /* 0x000fc80003f04070 */
[----:B------:R-:W-:Y:S02]  /*0f60*/  FSEL R7, R9, R23, P0 ;  /* 0x0000001709077208 */ /* 0x000fe40000000000 */
[----:B------:R-:W-:-:S03]  /*0f70*/  FSEL R8, R8, R22, P0 ;  /* 0x0000001608087208 */ /* 0x000fc60000000000 */
[----:B------:R-:W-:Y:S02]  /*0f80*/  VIADD R9, R7, 0x100000 ;  /* 0x0010000007097836 */ /* 0x000fe40000000000 */
[----:B------:R-:W-:Y:S02]  /*0f90*/  IMAD.MOV.U32 R6, RZ, RZ, R8 ;  /* 0x000000ffff067224 */ /* 0x000fe400078e0008 */
[----:B------:R-:W0:Y:S08]  /*0fa0*/  FRND.F64 R10, R8 ;  /* 0x00000008000a7313 */ /* 0x000e300000301800 */
[----:B------:R-:W1:Y:S01]  /*0fb0*/  F2I.S64.F64 R8, R8 ;  /* 0x0000000800087311 */ /* 0x000e620000301900 */
[----:B0-----:R-:W-:-:S08]  /*0fc0*/  DFMA R10, R10, -0.5, R6 ;  /* 0xbfe000000a0a782b */ /* 0x001fd00000000006 */
[C---:B------:R-:W-:Y:S01]  /*0fd0*/  DMUL R22, R10.reuse, UR8 ;  /* 0x000000080a167c28 */ /* 0x040fe20008000000 */
[----:B------:R-:W-:Y:S01]  /*0fe0*/  UMOV UR8, 0x54442d18 ;  /* 0x54442d1800087882 */ /* 0x000fe20000000000 */
[----:B------:R-:W-:Y:S01]  /*0ff0*/  UMOV UR9, 0x400921fb ;  /* 0x400921fb00097882 */ /* 0x000fe20000000000 */
[C---:B-1----:R-:W-:Y:S02]  /*1000*/  LOP3.LUT R5, R8.reuse, 0x1, RZ, 0xc0, !PT ;  /* 0x0000000108057812 */ /* 0x042fe400078ec0ff */
[----:B------:R-:W-:Y:S02]  /*1010*/  LOP3.LUT P1, RZ, R8, 0x2, RZ, 0xc0, !PT ;  /* 0x0000000208ff7812 */ /* 0x000fe4000782c0ff */
[----:B------:R-:W-:Y:S01]  /*1020*/  ISETP.NE.U32.AND P0, PT, R5, 0x1, PT ;  /* 0x000000010500780c */ /* 0x000fe20003f05070 */
[----:B------:R-:W-:Y:S01]  /*1030*/  DFMA R22, R10, UR8, R22 ;  /* 0x000000080a167c2b */ /* 0x000fe20008000016 */
[----:B------:R-:W-:Y:S01]  /*1040*/  UMOV UR8, 0xf9785eba ;  /* 0xf9785eba00087882 */ /* 0x000fe20000000000 */
[----:B------:R-:W-:Y:S01]  /*1050*/  UMOV UR9, 0x3de5db65 ;  /* 0x3de5db6500097882 */ /* 0x000fe20000000000 */
[----:B------:R-:W-:-:S05]  /*1060*/  ISETP.NE.U32.AND.EX P0, PT, RZ, RZ, PT, P0 ;  /* 0x000000ffff00720c */ /* 0x000fca0003f05100 */
[----:B------:R-:W-:-:S08]  /*1070*/  DMUL R10, R22, R22 ;  /* 0x00000016160a7228 */ /* 0x000fd00000000000 */
[C---:B------:R-:W-:Y:S01]  /*1080*/  DFMA R26, R10.reuse, UR8, -R26 ;  /* 0x000000080a1a7c2b */ /* 0x040fe2000800081a */
[----:B------:R-:W-:Y:S01]  /*1090*/  UMOV UR8, 0x20fd8164 ;  /* 0x20fd816400087882 */ /* 0x000fe20000000000 */
[----:B------:R-:W-:Y:S02]  /*10a0*/  UMOV UR9, 0x3da8ff83 ;  /* 0x3da8ff8300097882 */ /* 0x000fe40000000000 */
[C---:B------:R-:W-:Y:S01]  /*10b0*/  DFMA R24, R10.reuse, -UR8, R24 ;  /* 0x800000080a187c2b */ /* 0x040fe20008000018 */
[----:B------:R-:W-:Y:S01]  /*10c0*/  UMOV UR8, 0x69ace392 ;  /* 0x69ace39200087882 */ /* 0x000fe20000000000 */
[----:B------:R-:W-:Y:S02]  /*10d0*/  UMOV UR9, 0x3ec71de3 ;  /* 0x3ec71de300097882 */ /* 0x000fe40000000000 */
[----:B------:R-:W-:Y:S01]  /*10e0*/  DFMA R26, R10, R26, UR8 ;  /* 0x000000080a1a7e2b */ /* 0x000fe2000800001a */
[----:B------:R-:W-:Y:S01]  /*10f0*/  UMOV UR8, 0x8e06e6d9 ;  /* 0x8e06e6d900087882 */ /* 0x000fe20000000000 */
[----:B------:R-:W-:-:S02]  /*1100*/  UMOV UR9, 0x3e927e4f ;  /* 0x3e927e4f00097882 */ /* 0x000fc40000000000 */
[C---:B------:R-:W-:Y:S01]  /*1110*/  DFMA R24, R10.reuse, R24, -UR8 ;  /* 0x800000080a187e2b */ /* 0x040fe20008000018 */
[----:B------:R-:W-:Y:S01]  /*1120*/  UMOV UR8, 0x19db62a1 ;  /* 0x19db62a100087882 */ /* 0x000fe20000000000 */
[----:B------:R-:W-:Y:S02]  /*1130*/  UMOV UR9, 0x3f2a01a0 ;  /* 0x3f2a01a000097882 */ /* 0x000fe40000000000 */
[C---:B------:R-:W-:Y:S01]  /*1140*/  DFMA R26, R10.reuse, R26, -UR8 ;  /* 0x800000080a1a7e2b */ /* 0x040fe2000800001a */
[----:B------:R-:W-:Y:S01]  /*1150*/  UMOV UR8, 0x19ddbce9 ;  /* 0x19ddbce900087882 */ /* 0x000fe20000000000 */
[----:B------:R-:W-:Y:S02]  /*1160*/  UMOV UR9, 0x3efa01a0 ;  /* 0x3efa01a000097882 */ /* 0x000fe40000000000 */
[----:B------:R-:W-:Y:S01]  /*1170*/  DFMA R24, R10, R24, UR8 ;  /* 0x000000080a187e2b */ /* 0x000fe20008000018 */
[----:B------:R-:W-:Y:S01]  /*1180*/  UMOV UR8, 0x11110818 ;  /* 0x1111081800087882 */ /* 0x000fe20000000000 */
[----:B------:R-:W-:-:S02]  /*1190*/  UMOV UR9, 0x3f811111 ;  /* 0x3f81111100097882 */ /* 0x000fc40000000000 */
[C---:B------:R-:W-:Y:S01]  /*11a0*/  DFMA R26, R10.reuse, R26, UR8 ;  /* 0x000000080a1a7e2b */ /* 0x040fe2000800001a */
[----:B------:R-:W-:Y:S01]  /*11b0*/  UMOV UR8, 0x16c15d47 ;  /* 0x16c15d4700087882 */ /* 0x000fe20000000000 */
[----:B------:R-:W-:Y:S02]  /*11c0*/  UMOV UR9, 0x3f56c16c ;  /* 0x3f56c16c00097882 */ /* 0x000fe40000000000 */
[C---:B------:R-:W-:Y:S01]  /*11d0*/  DFMA R24, R10.reuse, R24, -UR8 ;  /* 0x800000080a187e2b */ /* 0x040fe20008000018 */
[----:B------:R-:W-:Y:S01]  /*11e0*/  UMOV UR8, 0x55555554 ;  /* 0x5555555400087882 */ /* 0x000fe20000000000 */
[----:B------:R-:W-:Y:S02]  /*11f0*/  UMOV UR9, 0x3fc55555 ;  /* 0x3fc5555500097882 */ /* 0x000fe40000000000 */
[----:B------:R-:W-:Y:S01]  /*1200*/  DFMA R26, R10, R26, -UR8 ;  /* 0x800000080a1a7e2b */ /* 0x000fe2000800001a */
[----:B------:R-:W-:Y:S01]  /*1210*/  UMOV UR8, 0x55555551 ;  /* 0x5555555100087882 */ /* 0x000fe20000000000 */
[----:B------:R-:W-:-:S02]  /*1220*/  UMOV UR9, 0x3fa55555 ;  /* 0x3fa5555500097882 */ /* 0x000fc40000000000 */
[----:B------:R-:W-:-:S04]  /*1230*/  DFMA R24, R10, R24, UR8 ;  /* 0x000000080a187e2b */ /* 0x000fc80008000018 */
[----:B------:R-:W-:-:S04]  /*1240*/  DFMA R26, R10, R26, RZ ;  /* 0x0000001a0a1a722b */ /* 0x000fc800000000ff */
[----:B------:R-:W-:-:S04]  /*1250*/  DFMA R24, R10, R24, -0.5 ;  /* 0xbfe000000a18742b */ /* 0x000fc80000000018 */
[----:B------:R-:W-:Y:S02]  /*1260*/  DFMA R22, R22, R26, R22 ;  /* 0x0000001a1616722b */ /* 0x000fe40000000016 */
[----:B------:R-:W0:Y:S02]  /*1270*/  FRND.F64.TRUNC R26, R6 ;  /* 0x00000006001a7313 */ /* 0x000e24000030d800 */
[----:B------:R-:W-:-:S06]  /*1280*/  DFMA R24, R10, R24, 1 ;  /* 0x3ff000000a18742b */ /* 0x000fcc0000000018 */
[----:B------:R-:W-:-:S04]  /*1290*/  LOP3.LUT R5, R23, 0x80000000, RZ, 0x3c, !PT ;  /* 0x8000000017057812 */ /* 0x000fc800078e3cff */
[----:B------:R-:W-:Y:S02]  /*12a0*/  FSEL R9, R5, R25, !P0 ;  /* 0x0000001905097208 */ /* 0x000fe40004000000 */
[----:B------:R-:W-:Y:S02]  /*12b0*/  FSEL R11, R25, R23, !P0 ;  /* 0x00000017190b7208 */ /* 0x000fe40004000000 */
[----:B------:R-:W-:Y:S02]  /*12c0*/  @P1 LOP3.LUT R25, R9, 0x80000000, RZ, 0x3c, !PT ;  /* 0x8000000009191812 */ /* 0x000fe400078e3cff */
[----:B------:R-:W-:Y:S02]  /*12d0*/  FSEL R8, R22, R24, !P0 ;  /* 0x0000001816087208 */ /* 0x000fe40004000000 */
[----:B------:R-:W-:Y:S01]  /*12e0*/  FSEL R10, R24, R22, !P0 ;  /* 0x00000016180a7208 */ /* 0x000fe20004000000 */
[----:B------:R-:W-:Y:S01]  /*12f0*/  DMUL R22, RZ, R6 ;  /* 0x00000006ff167228 */ /* 0x000fe20000000000 */
[----:B------:R-:W-:Y:S01]  /*1300*/  @P1 LOP3.LUT R5, R11, 0x80000000, RZ, 0x3c, !PT ;  /* 0x800000000b051812 */ /* 0x000fe200078e3cff */
[----:B------:R-:W-:Y:S01]  /*1310*/  @P1 IMAD.MOV.U32 R9, RZ, RZ, R25 ;  /* 0x000000ffff091224 */ /* 0x000fe200078e0019 */
[----:B0-----:R-:W-:-:S03]  /*1320*/  DSETP.NEU.AND P0, PT, R6, R26, PT ;  /* 0x0000001a0600722a */ /* 0x001fc60003f0d000 */
[----:B------:R-:W-:Y:S02]  /*1330*/  @P1 IMAD.MOV.U32 R11, RZ, RZ, R5 ;  /* 0x000000ffff0b1224 */ /* 0x000fe400078e0005 */
[----:B------:R-:W-:Y:S02]  /*1340*/  DADD R8, RZ, R8 ;  /* 0x00000000ff087229 */ /* 0x000fe40000000008 */
[----:B------:R-:W-:Y:S02]  /*1350*/  FSEL R6, R22, R10, !P0 ;  /* 0x0000000a16067208 */ /* 0x000fe40004000000 */
[----:B------:R-:W-:-:S04]  /*1360*/  FSEL R7, R23, R11, !P0 ;  /* 0x0000000b17077208 */ /* 0x000fc80004000000 */
[----:B------:R-:W-:Y:S02]  /*1370*/  DADD R14, R14, R8 ;  /* 0x000000000e0e7229 */ /* 0x000fe40000000008 */
[----:B------:R-:W-:Y:S01]  /*1380*/  DADD R12, R12, R6 ;  /* 0x000000000c0c7229 */ /* 0x000fe20000000006 */
[----:B------:R-:W-:Y:S10]  /*1390*/  BRA.U UP0, `(.L_x_8) ;  /* 0xfffffff100547547 */ /* 0x000ff4000b83ffff */
[----:B------:R-:W-:-:S06]  /*13a0*/  ULOP3.LUT UR7, UR6, 0x7fe, URZ, 0xc0, !UPT ;  /* 0x000007fe06077892 */ /* 0x000fcc000f8ec0ff */
[----:B------:R-:W-:-:S07]  /*13b0*/  IMAD.U32 R5, RZ, RZ, UR7 ;  /* 0x00000007ff057e24 */ /* 0x000fce000f8e00ff */
.L_x_3:
[----:B------:R-:W-:-:S04]  /*13c0*/  ULOP3.LUT UR7, UR6, 0x1, URZ, 0xc0, !UPT ;  /* 0x0000000106077892 */ /* 0x000fc8000f8ec0ff */
[----:B------:R-:W-:-:S09]  /*13d0*/  UISETP.NE.U32.AND UP0, UPT, UR7, 0x1, UPT ;  /* 0x000000010700788c */ /* 0x000fd2000bf05070 */
[----:B------:R-:W-:Y:S05]  /*13e0*/  BRA.U UP0, `(.L_x_9) ;  /* 0x0000000500d87547 */ /* 0x000fea000b800000 */
[----:B0-----:R-:W0:Y:S01]  /*13f0*/  LDC.64 R22, c[0x0][0x390] ;  /* 0x0000e400ff167b82 */ /* 0x001e220000000a00 */
[----:B------:R-:W-:-:S04]  /*1400*/  VIADD R7, R5, UR14 ;  /* 0x0000000e05077c36 */ /* 0x000fc80008000000 */
[----:B0-----:R-:W-:-:S06]  /*1410*/  IMAD.WIDE.U32 R22, R7, 0x8, R22 ;  /* 0x0000000807167825 */ /* 0x001fcc00078e0016 */
[----:B------:R-:W5:Y:S01]  /*1420*/  LDG.E.64.CONSTANT R22, desc[UR12][R22.64] ;  /* 0x0000000c16167981 */ /* 0x000f62000c1e9b00 */
[----:B------:R-:W-:Y:S01]  /*1430*/  MOV R6, 0x400 ;  /* 0x0000040000067802 */ /* 0x000fe20000000f00 */
[----:B------:R-:W-:Y:S01]  /*1440*/  BSSY.RECONVERGENT B0, `(.L_x_10) ;  /* 0x0000022000007945 */ /* 0x000fe20003800200 */
[----:B------:R-:W0:Y:S02]  /*1450*/  S2R R7, SR_CgaCtaId ;  /* 0x0000000000077919 */ /* 0x000e240000008800 */
[----:B0-----:R-:W-:-:S05]  /*1460*/  LEA R6, R7, R6, 0x18 ;  /* 0x0000000607067211 */ /* 0x001fca00078ec0ff */
[----:B------:R-:W-:-:S05]  /*1470*/  IMAD R5, R5, 0x18, R6 ;  /* 0x0000001805057824 */ /* 0x000fca00078e0206 */
[----:B------:R-:W0:Y:S04]  /*1480*/  LDS.128 R8, [R5] ;  /* 0x0000000005087984 */ /* 0x000e280000000c00 */
[----:B------:R-:W1:Y:S01]  /*1490*/  LDS.64 R6, [R5+0x10] ;  /* 0x0000100005067984 */ /* 0x000e620000000a00 */
[----:B0----5:R-:W-:Y:S02]  /*14a0*/  DADD R10, -R18, R10 ;  /* 0x00000000120a7229 */ /* 0x021fe4000000010a */
[----:B------:R-:W-:Y:S02]  /*14b0*/  DADD R8, -R20, R8 ;  /* 0x0000000014087229 */ /* 0x000fe40000000108 */
[----:B-1----:R-:W-:-:S04]  /*14c0*/  DADD R6, -R16, R6 ;  /* 0x0000000010067229 */ /* 0x002fc80000000106 */
[----:B------:R-:W-:-:S08]  /*14d0*/  DMUL R10, R10, R10 ;  /* 0x0000000a0a0a7228 */ /* 0x000fd00000000000 */
[----:B------:R-:W-:Y:S01]  /*14e0*/  DFMA R10, R8, R8, R10 ;  /* 0x00000008080a722b */ /* 0x000fe2000000000a */
[----:B------:R-:W-:Y:S02]  /*14f0*/  IMAD.MOV.U32 R8, RZ, RZ, 0x0 ;  /* 0x00000000ff087424 */ /* 0x000fe400078e00ff */
[----:B------:R-:W-:-:S05]  /*1500*/  IMAD.MOV.U32 R9, RZ, RZ, 0x3fd80000 ;  /* 0x3fd80000ff097424 */ /* 0x000fca00078e00ff */
        /* <DEDUP_REMOVED lines=18> */
[----:B------:R-:W-:Y:S05]  /*1630*/  CALL.REL.NOINC `($__internal_1_$__cuda_sm20_dsqrt_rn_f64_mediumpath_v1) ;  /* 0x0000000c003c7944 */ /* 0x000fea0003c00000 */
[----:B------:R-:W-:Y:S02]  /*1640*/  IMAD.MOV.U32 R10, RZ, RZ, R30 ;  /* 0x000000ffff0a7224 */ /* 0x000fe400078e001e */
[----:B------:R-:W-:-:S07]  /*1650*/  IMAD.MOV.U32 R11, RZ, RZ, R31 ;  /* 0x000000ffff0b7224 */ /* 0x000fce00078e001f */
.L_x_11:
[----:B------:R-:W-:Y:S05]  /*1660*/  BSYNC.RECONVERGENT B0 ;  /* 0x0000000000007941 */ /* 0x000fea0003800200 */
.L_x_10:
[----:B------:R-:W-:Y:S01]  /*1670*/  DADD R10, R22, R10 ;  /* 0x00000000160a7229 */ /* 0x000fe2000000000a */
[----:B------:R-:W-:Y:S01]  /*1680*/  UMOV UR8, 0x33145c07 ;  /* 0x33145c0700087882 */ /* 0x000fe20000000000 */
[----:B------:R-:W-:Y:S01]  /*1690*/  UMOV UR9, 0x3ca1a626 ;  /* 0x3ca1a62600097882 */ /* 0x000fe20000000000 */
[----:B------:R-:W-:Y:S01]  /*16a0*/  IMAD.MOV.U32 R26, RZ, RZ, 0x2cb0d246 ;  /* 0x2cb0d246ff1a7424 */ /* 0x000fe200078e00ff */
[----:B------:R-:W-:Y:S01]  /*16b0*/  UMOV UR10, 0xf9785eba ;  /* 0xf9785eba000a7882 */ /* 0x000fe20000000000 */
[----:B------:R-:W-:Y:S01]  /*16c0*/  IMAD.MOV.U32 R27, RZ, RZ, 0x3e5ae5f1 ;  /* 0x3e5ae5f1ff1b7424 */ /* 0x000fe200078e00ff */
[----:B------:R-:W-:Y:S01]  /*16d0*/  UMOV UR11, 0x3de5db65 ;  /* 0x3de5db65000b7882 */ /* 0x000fe20000000000 */
[----:B------:R-:W-:Y:S01]  /*16e0*/  IMAD.MOV.U32 R24, RZ, RZ, -0x3e107ad8 ;  /* 0xc1ef8528ff187424 */ /* 0x000fe200078e00ff */
        /* <DEDUP_REMOVED lines=25> */
[----:B------:R-:W-:Y:S01]  /*1880*/  DFMA R24, R22, -UR8, R24 ;  /* 0x8000000816187c2b */ /* 0x000fe20008000018 */
[----:B------:R-:W-:Y:S01]  /*1890*/  UMOV UR11, 0x3ec71de3 ;  /* 0x3ec71de3000b7882 */ /* 0x000fe20000000000 */
[----:B------:R-:W-:Y:S01]  /*18a0*/  UMOV UR8, 0x8e06e6d9 ;  /* 0x8e06e6d900087882 */ /* 0x000fe20000000000 */
[----:B------:R-:W-:-:S03]  /*18b0*/  UMOV UR9, 0x3e927e4f ;  /* 0x3e927e4f00097882 */ /* 0x000fc60000000000 */
[C---:B------:R-:W-:Y:S01]  /*18c0*/  DFMA R26, R22.reuse, R26, UR10 ;  /* 0x0000000a161a7e2b */ /* 0x040fe2000800001a */
[----:B------:R-:W-:Y:S01]  /*18d0*/  UMOV UR10, 0x19db62a1 ;  /* 0x19db62a1000a7882 */ /* 0x000fe20000000000 */
[----:B------:R-:W-:Y:S01]  /*18e0*/  DFMA R24, R22, R24, -UR8 ;  /* 0x8000000816187e2b */ /* 0x000fe20008000018 */
[----:B------:R-:W-:Y:S01]  /*18f0*/  UMOV UR11, 0x3f2a01a0 ;  /* 0x3f2a01a0000b7882 */ /* 0x000fe20000000000 */
[----:B------:R-:W-:Y:S01]  /*1900*/  UMOV UR8, 0x19ddbce9 ;  /* 0x19ddbce900087882 */ /* 0x000fe20000000000 */
[----:B------:R-:W-:-:S03]  /*1910*/  UMOV UR9, 0x3efa01a0 ;  /* 0x3efa01a000097882 */ /* 0x000fc60000000000 */
[C---:B------:R-:W-:Y:S01]  /*1920*/  DFMA R26, R22.reuse, R26, -UR10 ;  /* 0x8000000a161a7e2b */ /* 0x040fe2000800001a */
[----:B------:R-:W-:Y:S01]  /*1930*/  UMOV UR10, 0x11110818 ;  /* 0x11110818000a7882 */ /* 0x000fe20000000000 */
[----:B------:R-:W-:Y:S01]  /*1940*/  DFMA R24, R22, R24, UR8 ;  /* 0x0000000816187e2b */ /* 0x000fe20008000018 */
        /* <DEDUP_REMOVED lines=9> */
[C---:B------:R-:W-:Y:S02]  /*19e0*/  DFMA R26, R22.reuse, R26, -UR10 ;  /* 0x8000000a161a7e2b */ /* 0x040fe4000800001a */
[----:B------:R-:W-:-:S06]  /*19f0*/  DFMA R24, R22, R24, UR8 ;  /* 0x0000000816187e2b */ /* 0x000fcc0008000018 */
[C---:B------:R-:W-:Y:S02]  /*1a00*/  DFMA R26, R22.reuse, R26, RZ ;  /* 0x0000001a161a722b */ /* 0x040fe400000000ff */
[----:B------:R-:W-:-:S06]  /*1a10*/  DFMA R24, R22, R24, -0.5 ;  /* 0xbfe000001618742b */ /* 0x000fcc0000000018 */
[----:B------:R-:W-:Y:S01]  /*1a20*/  DFMA R26, R10, R26, R10 ;  /* 0x0000001a0a1a722b */ /* 0x000fe2000000000a */
[----:B------:R-:W0:Y:S01]  /*1a30*/  FRND.F64.TRUNC R10, R6 ;  /* 0x00000006000a7313 */ /* 0x000e22000030d800 */
[----:B------:R-:W-:-:S08]  /*1a40*/  DFMA R22, R22, R24, 1 ;  /* 0x3ff000001616742b */ /* 0x000fd00000000018 */
[----:B------:R-:W-:Y:S02]  /*1a50*/  LOP3.LUT R5, R27, 0x80000000, RZ, 0x3c, !PT ;  /* 0x800000001b057812 */ /* 0x000fe400078e3cff */
[----:B------:R-:W-:Y:S02]  /*1a60*/  FSEL R8, R26, R22, !P0 ;  /* 0x000000161a087208 */ /* 0x000fe40004000000 */
[----:B------:R-:W-:Y:S01]  /*1a70*/  FSEL R9, R5, R23, !P0 ;  /* 0x0000001705097208 */ /* 0x000fe20004000000 */
[----:B0-----:R-:W-:Y:S01]  /*1a80*/  DSETP.NEU.AND P2, PT, R6, R10, PT ;  /* 0x0000000a0600722a */ /* 0x001fe20003f4d000 */
[----:B------:R-:W-:Y:S01]  /*1a90*/  FSEL R11, R23, R27, !P0 ;  /* 0x0000001b170b7208 */ /* 0x000fe20004000000 */
[----:B------:R-:W-:Y:S01]  /*1aa0*/  DMUL R6, RZ, R6 ;  /* 0x00000006ff067228 */ /* 0x000fe20000000000 */
[----:B------:R-:W-:Y:S02]  /*1ab0*/  @P1 LOP3.LUT R23, R9, 0x80000000, RZ, 0x3c, !PT ;  /* 0x8000000009171812 */ /* 0x000fe400078e3cff */
[----:B------:R-:W-:-:S02]  /*1ac0*/  @P1 LOP3.LUT R5, R11, 0x80000000, RZ, 0x3c, !PT ;  /* 0x800000000b051812 */ /* 0x000fc400078e3cff */
[----:B------:R-:W-:Y:S01]  /*1ad0*/  FSEL R10, R22, R26, !P0 ;  /* 0x0000001a160a7208 */ /* 0x000fe20004000000 */
[----:B------:R-:W-:Y:S02]  /*1ae0*/  @P1 IMAD.MOV.U32 R9, RZ, RZ, R23 ;  /* 0x000000ffff091224 */ /* 0x000fe400078e0017 */
[----:B------:R-:W-:Y:S02]  /*1af0*/  @P1 IMAD.MOV.U32 R11, RZ, RZ, R5 ;  /* 0x000000ffff0b1224 */ /* 0x000fe400078e0005 */
[----:B------:R-:W-:Y:S02]  /*1b00*/  FSEL R6, R6, R10, !P2 ;  /* 0x0000000a06067208 */ /* 0x000fe40005000000 */
[----:B------:R-:W-:Y:S01]  /*1b10*/  DADD R8, RZ, R8 ;  /* 0x00000000ff087229 */ /* 0x000fe20000000008 */
[----:B------:R-:W-:-:S06]  /*1b20*/  FSEL R7, R7, R11, !P2 ;  /* 0x0000000b07077208 */ /* 0x000fcc0005000000 */
[----:B------:R-:W-:Y:S02]  /*1b30*/  DADD R12, R12, R6 ;  /* 0x000000000c0c7229 */ /* 0x000fe40000000006 */
[----:B------:R-:W-:-:S11]  /*1b40*/  DADD R14, R14, R8 ;  /* 0x000000000e0e7229 */ /* 0x000fd60000000008 */
.L_x_9:
[----:B------:R-:W-:Y:S06]  /*1b50*/  BAR.SYNC.DEFER_BLOCKING 0x0 ;  /* 0x0000000000007b1d */ /* 0x000fec0000010000 */
[----:B------:R-:W-:Y:S05]  /*1b60*/  BRA.U UP1, `(.L_x_12) ;  /* 0xffffffe901007547 */ /* 0x000fea000b83ffff */
.L_x_2:
[----:B------:R-:W-:Y:S01]  /*1b70*/  DADD R14, -RZ, |R14| ;  /* 0x00000000ff0e7229 */ /* 0x000fe2000000050e */
[----:B0-----:R-:W-:Y:S01]  /*1b80*/  IMAD.MOV.U32 R8, RZ, RZ, RZ ;  /* 0x000000ffff087224 */ /* 0x001fe200078e00ff */
[----:B------:R-:W-:Y:S01]  /*1b90*/  DADD R12, -RZ, |R12| ;  /* 0x00000000ff0c7229 */ /* 0x000fe2000000050c */
[----:B------:R-:W-:Y:S01]  /*1ba0*/  UMOV UR8, 0xffffffff ;  /* 0xffffffff00087882 */ /* 0x000fe20000000000 */
[----:B------:R-:W-:Y:S01]  /*1bb0*/  UMOV UR9, 0x7fefffff ;  /* 0x7fefffff00097882 */ /* 0x000fe20000000000 */
[----:B-----5:R-:W-:Y:S01]  /*1bc0*/  IMAD.MOV.U32 R16, RZ, RZ, 0x0 ;  /* 0x00000000ff107424 */ /* 0x020fe200078e00ff */
[----:B------:R-:W-:Y:S01]  /*1bd0*/  UMOV UR7, UR9 ;  /* 0x0000000900077c82 */ /* 0x000fe20008000000 */
[----:B------:R-:W-:-:S05]  /*1be0*/  IMAD.MOV.U32 R17, RZ, RZ, 0x3fd80000 ;  /* 0x3fd80000ff117424 */ /* 0x000fca00078e00ff */
[----:B------:R-:W-:Y:S02]  /*1bf0*/  ISETP.GT.U32.AND P1, PT, R14, R12, PT ;  /* 0x0000000c0e00720c */ /* 0x000fe40003f24070 */
[CC--:B------:R-:W-:Y:S02]  /*1c00*/  ISETP.LT.U32.AND P0, PT, R12.reuse, R14.reuse, PT ;  /* 0x0000000e0c00720c */ /* 0x0c0fe40003f01070 */
[----:B------:R-:W-:Y:S02]  /*1c10*/  ISETP.GT.U32.AND.EX P1, PT, R15, R13, PT, P1 ;  /* 0x0000000d0f00720c */ /* 0x000fe40003f24110 */
[----:B------:R-:W-:Y:S02]  /*1c20*/  ISETP.LT.U32.AND.EX P0, PT, R13, R15, PT, P0 ;  /* 0x0000000f0d00720c */ /* 0x000fe40003f01100 */
[----:B------:R-:W-:Y:S02]  /*1c30*/  SEL R5, R15, R13, P1 ;  /* 0x0000000d0f057207 */ /* 0x000fe40000800000 */
[----:B------:R-:W-:-:S02]  /*1c40*/  SEL R6, R12, R14, P0 ;  /* 0x0000000e0c067207 */ /* 0x000fc40000000000 */
[----:B------:R-:W-:Y:S02]  /*1c50*/  LOP3.LUT R0, R5, 0xffc00000, RZ, 0xc0, !PT ;  /* 0xffc0000005007812 */ /* 0x000fe400078ec0ff */
[----:B------:R-:W-:Y:S02]  /*1c60*/  SEL R7, R13, R15, P0 ;  /* 0x0000000f0d077207 */ /* 0x000fe40000000000 */
[----:B------:R-:W-:Y:S02]  /*1c70*/  LOP3.LUT R9, R0, 0x7fd00000, RZ, 0x3c, !PT ;  /* 0x7fd0000000097812 */ /* 0x000fe400078e3cff */
[----:B------:R-:W-:Y:S01]  /*1c80*/  SEL R4, R14, R12, P1 ;  /* 0x0000000c0e047207 */ /* 0x000fe20000800000 */
[----:B------:R-:W-:-:S03]  /*1c90*/  IMAD.U32 R12, RZ, RZ, UR7 ;  /* 0x00000007ff0c7e24 */ /* 0x000fc6000f8e00ff */
[C---:B------:R-:W-:Y:S02]  /*1ca0*/  DMUL R10, R8.reuse, R6 ;  /* 0x00000006080a7228 */ /* 0x040fe40000000000 */
[----:B------:R-:W-:-:S06]  /*1cb0*/  DMUL R8, R8, R4 ;  /* 0x0000000408087228 */ /* 0x000fcc0000000000 */
[----:B------:R-:W-:-:S08]  /*1cc0*/  DMUL R10, R10, R10 ;  /* 0x0000000a0a0a7228 */ /* 0x000fd00000000000 */
[----:B------:R-:W-:-:S08]  /*1cd0*/  DFMA R8, R8, R8, R10 ;  /* 0x000000080808722b */ /* 0x000fd0000000000a */
[----:B------:R-:W-:Y:S02]  /*1ce0*/  DSETP.MIN.AND P0, P1, R8, UR8, PT ;  /* 0x0000000808007e2a */ /* 0x000fe4000b900000 */
[----:B------:R-:W-:-:S05]  /*1cf0*/  IMAD.MOV.U32 R10, RZ, RZ, R9 ;  /* 0x000000ffff0a7224 */ /* 0x000fca00078e0009 */
[----:B------:R-:W-:Y:S01]  /*1d00*/  FSEL R11, R10, UR7, P0 ;  /* 0x000000070a0b7c08 */ /* 0x000fe20008000000 */
[----:B------:R-:W-:-:S05]  /*1d10*/  IMAD.MOV.U32 R10, RZ, RZ, R8 ;  /* 0x000000ffff0a7224 */ /* 0x000fca00078e0008 */
[----:B------:R-:W-:Y:S01]  /*1d20*/  SEL R10, R10, UR8, P0 ;  /* 0x000000080a0a7c07 */ /* 0x000fe20008000000 */
[----:B------:R-:W0:Y:S01]  /*1d30*/  LDCU.64 UR8, c[0x0][0x398] ;  /* 0x00007300ff0877ac */ /* 0x000e220008000a00 */
[----:B------:R-:W-:Y:S01]  /*1d40*/  @P1 LOP3.LUT R11, R12, 0x80000, RZ, 0xfc, !PT ;  /* 0x000800000c0b1812 */ /* 0x000fe200078efcff */
[----:B------:R-:W-:Y:S01]  /*1d50*/  IMAD.MOV.U32 R12, RZ, RZ, RZ ;  /* 0x000000ffff0c7224 */ /* 0x000fe200078e00ff */
[----:B------:R-:W-:Y:S01]  /*1d60*/  ISETP.GE.U32.AND P1, PT, R7, 0x7ff00000, PT ;  /* 0x7ff000000700780c */ /* 0x000fe20003f26070 */
[----:B------:R-:W-:Y:S01]  /*1d70*/  DSETP.NEU.AND P0, PT, R6, RZ, PT ;  /* 0x000000ff0600722a */ /* 0x000fe20003f0d000 */
[----:B------:R-:W1:Y:S03]  /*1d80*/  MUFU.RSQ64H R13, R11 ;  /* 0x0000000b000d7308 */ /* 0x000e660000001c00 */
[----:B-1----:R-:W-:-:S08]  /*1d90*/  DMUL R14, R12, R12 ;  /* 0x0000000c0c0e7228 */ /* 0x002fd00000000000 */
[----:B------:R-:W-:-:S08]  /*1da0*/  DFMA R14, R10, -R14, 1 ;  /* 0x3ff000000a0e742b */ /* 0x000fd0000000080e */
[----:B------:R-:W-:Y:S02]  /*1db0*/  DFMA R16, R14, R16, 0.5 ;  /* 0x3fe000000e10742b */ /* 0x000fe40000000010 */
[----:B------:R-:W-:-:S08]  /*1dc0*/  DMUL R14, R12, R14 ;  /* 0x0000000e0c0e7228 */ /* 0x000fd00000000000 */
[----:B------:R-:W-:-:S08]  /*1dd0*/  DFMA R14, R16, R14, R12 ;  /* 0x0000000e100e722b */ /* 0x000fd0000000000c */
[----:B------:R-:W-:Y:S01]  /*1de0*/  DMUL R14, R8, R14 ;  /* 0x0000000e080e7228 */ /* 0x000fe20000000000 */
[----:B------:R-:W-:Y:S01]  /*1df0*/  LOP3.LUT R9, R0, 0x100000, RZ, 0xfc, !PT ;  /* 0x0010000000097812 */ /* 0x000fe200078efcff */
[----:B------:R-:W-:-:S06]  /*1e00*/  IMAD.MOV.U32 R8, RZ, RZ, RZ ;  /* 0x000000ffff087224 */ /* 0x000fcc00078e00ff */
[----:B------:R-:W-:Y:S01]  /*1e10*/  DMUL R14, R14, R8 ;  /* 0x000000080e0e7228 */ /* 0x000fe20000000000 */
[----:B0-----:R-:W-:-:S04]  /*1e20*/  LEA R8, P2, R3, UR8, 0x3 ;  /* 0x0000000803087c11 */ /* 0x001fc8000f8418ff */
[----:B------:R-:W-:-:S05]  /*1e30*/  LEA.HI.X R9, R3, UR9, R2, 0x3, P2 ;  /* 0x0000000903097c11 */ /* 0x000fca00090f1c02 */
[----:B------:R-:W-:Y:S02]  /*1e40*/  @!P1 FSEL R6, R4, R14, !P0 ;  /* 0x0000000e04069208 */ /* 0x000fe40004000000 */
[----:B------:R-:W-:-:S05]  /*1e50*/  @!P1 FSEL R7, R5, R15, !P0 ;  /* 0x0000000f05079208 */ /* 0x000fca0004000000 */
[----:B------:R-:W-:Y:S01]  /*1e60*/  STG.E.64 desc[UR12][R8.64], R6 ;  /* 0x0000000608007986 */ /* 0x000fe2000c101b0c */
[----:B------:R-:W-:Y:S05]  /*1e70*/  EXIT ;  /* 0x000000000000794d */ /* 0x000fea0003800000 */
        .weak           $__internal_0_$__cuda_sm20_div_s64
        .type           $__internal_0_$__cuda_sm20_div_s64,@function
        .size           $__internal_0_$__cuda_sm20_div_s64,($__internal_1_$__cuda_sm20_dsqrt_rn_f64_mediumpath_v1 - $__internal_0_$__cuda_sm20_div_s64)
$__internal_0_$__cuda_sm20_div_s64:
[----:B------:R-:W-:Y:S01]  /*1e80*/  UMOV UR4, UR6 ;  /* 0x0000000600047c82 */ /* 0x000fe20008000000 */
[----:B------:R-:W-:Y:S01]  /*1e90*/  UMOV UR5, URZ ;  /* 0x000000ff00057c82 */ /* 0x000fe20008000000 */
[----:B------:R-:W0:Y:S01]  /*1ea0*/  LDCU.64 UR14, c[0x0][0x3a0] ;  /* 0x00007400ff0e77ac */ /* 0x000e220008000a00 */
[----:B------:R-:W1:Y:S08]  /*1eb0*/  I2F.U64.RP R0, UR4 ;  /* 0x0000000400007d12 */ /* 0x000e700008309000 */
[----:B-1----:R-:W1:Y:S02]  /*1ec0*/  MUFU.RCP R0, R0 ;  /* 0x0000000000007308 */ /* 0x002e640000001000 */
[----:B-1----:R-:W-:-:S06]  /*1ed0*/  VIADD R6, R0, 0x1ffffffe ;  /* 0x1ffffffe00067836 */ /* 0x002fcc0000000000 */
[----:B------:R-:W1:Y:S02]  /*1ee0*/  F2I.U64.TRUNC R6, R6 ;  /* 0x0000000600067311 */ /* 0x000e64000020d800 */
[----:B-1----:R-:W-:Y:S01]  /*1ef0*/  R2UR UR4, R6 ;  /* 0x00000000060472ca */ /* 0x002fe200000e0000 */
[----:B------:R-:W-:Y:S01]  /*1f00*/  IMAD.MOV.U32 R6, RZ, RZ, R5 ;  /* 0x000000ffff067224 */ /* 0x000fe200078e0005 */
[----:B------:R-:W-:Y:S01]  /*1f10*/  R2UR UR5, R7 ;  /* 0x00000000070572ca */ /* 0x000fe200000e0000 */
[----:B------:R-:W-:-:S10]  /*1f20*/  IMAD.MOV.U32 R7, RZ, RZ, 0x0 ;  /* 0x00000000ff077424 */ /* 0x000fd400078e00ff */
[----:B------:R-:W-:-:S04]  /*1f30*/  UIMAD.WIDE.U32 UR8, UR4, UR6, URZ ;  /* 0x00000006040872a5 */ /* 0x000fc8000f8e00ff */
[----:B------:R-:W-:Y:S02]  /*1f40*/  UIADD3 UR10, UP0, UPT, URZ, -UR8, URZ ;  /* 0x80000008ff0a7290 */ /* 0x000fe4000ff1e0ff */
[----:B------:R-:W-:Y:S02]  /*1f50*/  UIMAD UR7, UR5, UR6, UR9 ;  /* 0x00000006050772a4 */ /* 0x000fe4000f8e0209 */
[----:B------:R-:W-:Y:S02]  /*1f60*/  UIMAD.WIDE.U32 UR8, UR4, UR10, URZ ;  /* 0x0000000a040872a5 */ /* 0x000fe4000f8e00ff */
[----:B------:R-:W-:-:S05]  /*1f70*/  UIADD3.X UR7, UPT, UPT, URZ, ~UR7, URZ, UP0, !UPT ;  /* 0x80000007ff077290 */ /* 0x000fca00087fe4ff */
[----:B------:R-:W-:Y:S01]  /*1f80*/  UMOV UR8, UR9 ;  /* 0x0000000900087c82 */ /* 0x000fe20008000000 */
[----:B------:R-:W-:Y:S02]  /*1f90*/  UMOV UR9, UR4 ;  /* 0x0000000400097c82 */ /* 0x000fe40008000000 */
[----:B------:R-:W-:-:S04]  /*1fa0*/  UIMAD.WIDE.U32 UR8, UP0, UR4, UR7, UR8 ;  /* 0x00000007040872a5 */ /* 0x000fc8000f800008 */
[----:B------:R-:W-:Y:S02]  /*1fb0*/  UIMAD.WIDE.U32 UR8, UP1, UR5, UR10, UR8 ;  /* 0x0000000a050872a5 */ /* 0x000fe4000f820008 */
[----:B------:R-:W-:Y:S02]  /*1fc0*/  UIMAD.WIDE.U32 UR10, UR5, UR7, URZ ;  /* 0x00000007050a72a5 */ /* 0x000fe4000f8e00ff */
[----:B------:R-:W-:-:S04]  /*1fd0*/  UIMAD UR7, UR5, UR7, URZ ;  /* 0x00000007050772a4 */ /* 0x000fc8000f8e02ff */
[----:B------:R-:W-:Y:S02]  /*1fe0*/  UIADD3 UR9, UP2, UPT, UR7, UR9, URZ ;  /* 0x0000000907097290 */ /* 0x000fe4000ff5e0ff */
[----:B------:R-:W-:Y:S02]  /*1ff0*/  UIADD3.X UR7, UPT, UPT, UR11, UR5, URZ, UP0, !UPT ;  /* 0x000000050b077290 */ /* 0x000fe400087fe4ff */
[----:B------:R-:W-:Y:S02]  /*2000*/  UIMAD.WIDE.U32 UR4, UR9, UR6, URZ ;  /* 0x00000006090472a5 */ /* 0x000fe4000f8e00ff */
[----:B------:R-:W-:Y:S02]  /*2010*/  UIADD3.X UR7, UPT, UPT, URZ, URZ, UR7, UP2, UP1 ;  /* 0x000000ffff077290 */ /* 0x000fe400097e2407 */
[----:B------:R-:W-:Y:S02]  /*2020*/  UIADD3 UR10, UP0, UPT, URZ, -UR4, URZ ;  /* 0x80000004ff0a7290 */ /* 0x000fe4000ff1e0ff */
[----:B------:R-:W-:-:S02]  /*2030*/  UIMAD UR4, UR7, UR6, UR5 ;  /* 0x00000006070472a4 */ /* 0x000fc4000f8e0205 */
[----:B------:R-:W-:Y:S02]  /*2040*/  UIMAD.WIDE.U32 UR16, UR9, UR10, URZ ;  /* 0x0000000a091072a5 */ /* 0x000fe4000f8e00ff */
[----:B------:R-:W-:Y:S02]  /*2050*/  UIADD3.X UR4, UPT, UPT, URZ, ~UR4, URZ, UP0, !UPT ;  /* 0x80000004ff047290 */ /* 0x000fe400087fe4ff */
[----:B0-----:R-:W-:Y:S02]  /*2060*/  UIADD3 UR11, UP4, UPT, URZ, -UR14, URZ ;  /* 0x8000000eff0b7290 */ /* 0x001fe4000ff9e0ff */
[----:B------:R-:W-:Y:S01]  /*2070*/  UISETP.GE.AND UP1, UPT, UR15, URZ, UPT ;  /* 0x000000ff0f00728c */ /* 0x000fe2000bf26270 */
[----:B------:R-:W-:Y:S02]  /*2080*/  UMOV UR8, UR17 ;  /* 0x0000001100087c82 */ /* 0x000fe40008000000 */
[----:B------:R-:W-:Y:S02]  /*2090*/  UIMAD.WIDE.U32 UR8, UP0, UR9, UR4, UR8 ;  /* 0x00000004090872a5 */ /* 0x000fe4000f800008 */
[----:B------:R-:W-:-:S02]  /*20a0*/  USEL UR11, UR11, UR14, !UP1 ;  /* 0x0000000e0b0b7287 */ /* 0x000fc4000c800000 */
[----:B------:R-:W-:Y:S02]  /*20b0*/  UIMAD.WIDE.U32 UR8, UP2, UR7, UR10, UR8 ;  /* 0x0000000a070872a5 */ /* 0x000fe4000f840008 */
[----:B------:R-:W-:Y:S02]  /*20c0*/  UIMAD UR10, UR7, UR4, URZ ;  /* 0x00000004070a72a4 */ /* 0x000fe4000f8e02ff */
[----:B------:R-:W-:Y:S02]  /*20d0*/  UIMAD.WIDE.U32 UR4, UR7, UR4, URZ ;  /* 0x00000004070472a5 */ /* 0x000fe4000f8e00ff */
[----:B------:R-:W-:Y:S02]  /*20e0*/  UIADD3 UR10, UP3, UPT, UR10, UR9, URZ ;  /* 0x000000090a0a7290 */ /* 0x000fe4000ff7e0ff */
[----:B------:R-:W-:Y:S02]  /*20f0*/  UIADD3.X UR14, UPT, UPT, URZ, ~UR15, URZ, UP4, !UPT ;  /* 0x8000000fff0e7290 */ /* 0x000fe4000a7fe4ff */
[----:B------:R-:W-:-:S02]  /*2100*/  UIMAD.WIDE.U32 UR8, UR10, UR11, URZ ;  /* 0x0000000b0a0872a5 */ /* 0x000fc4000f8e00ff */
[----:B------:R-:W-:Y:S02]  /*2110*/  UIADD3.X UR7, UPT, UPT, UR5, UR7, URZ, UP0, !UPT ;  /* 0x0000000705077290 */ /* 0x000fe400087fe4ff */
[----:B------:R-:W-:Y:S01]  /*2120*/  USEL UR14, UR14, UR15, !UP1 ;  /* 0x0000000f0e0e7287 */ /* 0x000fe2000c800000 */
[----:B------:R-:W-:Y:S02]  /*2130*/  UMOV UR5, URZ ;  /* 0x000000ff00057c82 */ /* 0x000fe40008000000 */
[----:B------:R-:W-:Y:S01]  /*2140*/  UMOV UR4, UR9 ;  /* 0x0000000900047c82 */ /* 0x000fe20008000000 */
[----:B------:R-:W-:Y:S02]  /*2150*/  UIADD3.X UR7, UPT, UPT, URZ, URZ, UR7, UP3, UP2 ;  /* 0x000000ffff077290 */ /* 0x000fe40009fe4407 */
[----:B------:R-:W-:Y:S02]  /*2160*/  UIMAD.WIDE.U32 UR4, UR10, UR14, UR4 ;  /* 0x0000000e0a0472a5 */ /* 0x000fe4000f8e0004 */
[----:B------:R-:W-:-:S02]  /*2170*/  UIMAD.WIDE.U32 UR8, UR7, UR14, URZ ;  /* 0x0000000e070872a5 */ /* 0x000fc4000f8e00ff */
[----:B------:R-:W-:Y:S02]  /*2180*/  UIMAD.WIDE.U32 UR4, UP0, UR7, UR11, UR4 ;  /* 0x0000000b070472a5 */ /* 0x000fe4000f800004 */
[----:B------:R-:W-:Y:S02]  /*2190*/  UIMAD UR10, UR7, UR14, URZ ;  /* 0x0000000e070a72a4 */ /* 0x000fe4000f8e02ff */
[----:B------:R-:W-:Y:S02]  /*21a0*/  UIADD3.X UR7, UPT, UPT, UR9, URZ, URZ, UP0, !UPT ;  /* 0x000000ff09077290 */ /* 0x000fe400087fe4ff */
[----:B------:R-:W-:-:S04]  /*21b0*/  UIADD3 UR8, UP0, UPT, UR10, UR5, URZ ;  /* 0x000000050a087290 */ /* 0x000fc8000ff1e0ff */
[----:B------:R-:W-:Y:S02]  /*21c0*/  UIADD3.X UR7, UPT, UPT, URZ, UR7, URZ, UP0, !UPT ;  /* 0x00000007ff077290 */ /* 0x000fe400087fe4ff */
[----:B------:R-:W-:-:S04]  /*21d0*/  UIMAD.WIDE.U32 UR4, UR8, UR6, URZ ;  /* 0x00000006080472a5 */ /* 0x000fc8000f8e00ff */
[----:B------:R-:W-:Y:S02]  /*21e0*/  UIMAD UR7, UR7, UR6, UR5 ;  /* 0x00000006070772a4 */ /* 0x000fe4000f8e0205 */
[----:B------:R-:W-:Y:S02]  /*21f0*/  UIADD3 UR9, UP0, UPT, -UR4, UR11, URZ ;  /* 0x0000000b04097290 */ /* 0x000fe4000ff1e1ff */
[----:B------:R-:W-:Y:S02]  /*2200*/  UIADD3 UR4, UPT, UPT, UR8, 0x1, URZ ;  /* 0x0000000108047890 */ /* 0x000fe4000fffe0ff */
[----:B------:R-:W-:Y:S02]  /*2210*/  UIADD3.X UR10, UPT, UPT, ~UR7, UR14, URZ, UP0, !UPT ;  /* 0x0000000e070a7290 */ /* 0x000fe400087fe5ff */
[----:B------:R-:W-:Y:S02]  /*2220*/  UISETP.GE.U32.AND UP0, UPT, UR9, UR6, UPT ;  /* 0x000000060900728c */ /* 0x000fe4000bf06070 */
[----:B------:R-:W-:-:S02]  /*2230*/  UIADD3 UR5, UP2, UPT, -UR6, UR9, URZ ;  /* 0x0000000906057290 */ /* 0x000fc4000ff5e1ff */
[----:B------:R-:W-:Y:S02]  /*2240*/  UISETP.GE.U32.AND.EX UP0, UPT, UR10, URZ, UPT, UP0 ;  /* 0x000000ff0a00728c */ /* 0x000fe4000bf06100 */
[----:B------:R-:W-:Y:S02]  /*2250*/  UIADD3.X UR7, UPT, UPT, UR10, -0x1, URZ, UP2, !UPT ;  /* 0xffffffff0a077890 */ /* 0x000fe400097fe4ff */
[----:B------:R-:W-:Y:S02]  /*2260*/  USEL UR5, UR5, UR9, UP0 ;  /* 0x0000000905057287 */ /* 0x000fe40008000000 */
[----:B------:R-:W-:Y:S02]  /*2270*/  USEL UR7, UR7, UR10, UP0 ;  /* 0x0000000a07077287 */ /* 0x000fe40008000000 */
[----:B------:R-:W-:Y:S02]  /*2280*/  USEL UR8, UR4, UR8, UP0 ;  /* 0x0000000804087287 */ /* 0x000fe40008000000 */
[----:B------:R-:W-:-:S02]  /*2290*/  UISETP.GE.U32.AND UP0, UPT, UR5, UR6, UPT ;  /* 0x000000060500728c */ /* 0x000fc4000bf06070 */
[----:B------:R-:W-:Y:S02]  /*22a0*/  UIADD3 UR5, UPT, UPT, UR8, 0x1, URZ ;  /* 0x0000000108057890 */ /* 0x000fe4000fffe0ff */
[----:B------:R-:W-:-:S04]  /*22b0*/  UISETP.GE.U32.AND.EX UP0, UPT, UR7, URZ, UPT, UP0 ;  /* 0x000000ff0700728c */ /* 0x000fc8000bf06100 */
[----:B------:R-:W-:Y:S02]  /*22c0*/  USEL UR5, UR5, UR8, UP0 ;  /* 0x0000000805057287 */ /* 0x000fe40008000000 */
[----:B------:R-:W-:Y:S02]  /*22d0*/  UISETP.NE.U32.AND UP0, UPT, UR6, URZ, UPT ;  /* 0x000000ff0600728c */ /* 0x000fe4000bf05070 */
[----:B------:R-:W-:Y:S02]  /*22e0*/  UIADD3 UR4, UPT, UPT, URZ, -UR5, URZ ;  /* 0x80000005ff047290 */ /* 0x000fe4000fffe0ff */
[----:B------:R-:W-:Y:S02]  /*22f0*/  UISETP.NE.AND.EX UP0, UPT, URZ, URZ, UPT, UP0 ;  /* 0x000000ffff00728c */ /* 0x000fe4000bf05300 */
[----:B------:R-:W-:-:S04]  /*2300*/  USEL UR5, UR4, UR5, !UP1 ;  /* 0x0000000504057287 */ /* 0x000fc8000c800000 */
[----:B------:R-:W-:Y:S01]  /*2310*/  USEL UR5, UR5, 0xffffffff, UP0 ;  /* 0xffffffff05057887 */ /* 0x000fe20008000000 */
[----:B------:R-:W-:Y:S11]  /*2320*/  RET.REL.NODEC R6 `(_Z7computeP4d3_tS0_PdS1_ll) ;  /* 0xffffffdc06347950 */ /* 0x000ff60003c3ffff */
        .weak           $__internal_1_$__cuda_sm20_dsqrt_rn_f64_mediumpath_v1
        .type           $__internal_1_$__cuda_sm20_dsqrt_rn_f64_mediumpath_v1,@function
        .size           $__internal_1_$__cuda_sm20_dsqrt_rn_f64_mediumpath_v1,(.L_x_19 - $__internal_1_$__cuda_sm20_dsqrt_rn_f64_mediumpath_v1)
$__internal_1_$__cuda_sm20_dsqrt_rn_f64_mediumpath_v1:
[----:B------:R-:W-:Y:S01]  /*2330*/  ISETP.GE.U32.AND P0, PT, R28, -0x3400000, PT ;  /* 0xfcc000001c00780c */ /* 0x000fe20003f06070 */
[----:B------:R-:W-:Y:S01]  /*2340*/  BSSY.RECONVERGENT B1, `(.L_x_13) ;  /* 0x0000024000017945 */ /* 0x000fe20003800200 */
[----:B------:R-:W-:-:S11]  /*2350*/  IMAD.MOV.U32 R7, RZ, RZ, R5 ;  /* 0x000000ffff077224 */ /* 0x000fd600078e0005 */
[----:B------:R-:W-:Y:S05]  /*2360*/  @!P0 BRA `(.L_x_14) ;  /* 0x0000000000208947 */ /* 0x000fea0003800000 */
[----:B------:R-:W-:-:S10]  /*2370*/  DFMA.RM R6, R26, R8, R6 ;  /* 0x000000081a06722b */ /* 0x000fd40000004006 */
[----:B------:R-:W-:-:S05]  /*2380*/  IADD3 R8, P0, PT, R6, 0x1, RZ ;  /* 0x0000000106087810 */ /* 0x000fca0007f1e0ff */
[----:B------:R-:W-:-:S06]  /*2390*/  IMAD.X R9, RZ, RZ, R7, P0 ;  /* 0x000000ffff097224 */ /* 0x000fcc00000e0607 */
[----:B------:R-:W-:-:S08]  /*23a0*/  DFMA.RP R24, -R6, R8, R24 ;  /* 0x000000080618722b */ /* 0x000fd00000008118 */
[----:B------:R-:W-:-:S06]  /*23b0*/  DSETP.GT.AND P0, PT, R24, RZ, PT ;  /* 0x000000ff1800722a */ /* 0x000fcc0003f04000 */
[----:B------:R-:W-:Y:S02]  /*23c0*/  FSEL R6, R8, R6, P0 ;  /* 0x0000000608067208 */ /* 0x000fe40000000000 */
[----:B------:R-:W-:Y:S01]  /*23d0*/  FSEL R7, R9, R7, P0 ;  /* 0x0000000709077208 */ /* 0x000fe20000000000 */
[----:B------:R-:W-:Y:S06]  /*23e0*/  BRA `(.L_x_15) ;  /* 0x0000000000647947 */ /* 0x000fec0003800000 */
.L_x_14:
[----:B------:R-:W-:-:S14]  /*23f0*/  DSETP.NE.AND P0, PT, R24, RZ, PT ;  /* 0x000000ff1800722a */ /* 0x000fdc0003f05000 */
[----:B------:R-:W-:Y:S05]  /*2400*/  @!P0 BRA `(.L_x_16) ;  /* 0x0000000000588947 */ /* 0x000fea0003800000 */
[----:B------:R-:W-:-:S13]  /*2410*/  ISETP.GE.AND P0, PT, R25, RZ, PT ;  /* 0x000000ff1900720c */ /* 0x000fda0003f06270 */
[----:B------:R-:W-:Y:S02]  /*2420*/  @!P0 IMAD.MOV.U32 R6, RZ, RZ, 0x0 ;  /* 0x00000000ff068424 */ /* 0x000fe400078e00ff */
[----:B------:R-:W-:Y:S01]  /*2430*/  @!P0 IMAD.MOV.U32 R7, RZ, RZ, -0x80000 ;  /* 0xfff80000ff078424 */ /* 0x000fe200078e00ff */
[----:B------:R-:W-:Y:S06]  /*2440*/  @!P0 BRA `(.L_x_15) ;  /* 0x00000000004c8947 */ /* 0x000fec0003800000 */
[----:B------:R-:W-:-:S13]  /*2450*/  ISETP.GT.AND P0, PT, R25, 0x7fefffff, PT ;  /* 0x7fefffff1900780c */ /* 0x000fda0003f04270 */
[----:B------:R-:W-:Y:S05]  /*2460*/  @P0 BRA `(.L_x_16) ;  /* 0x0000000000400947 */ /* 0x000fea0003800000 */
[----:B------:R-:W-:Y:S01]  /*2470*/  DMUL R26, R24, 8.11296384146066816958e+31 ;  /* 0x46900000181a7828 */ /* 0x000fe20000000000 */
[----:B------:R-:W-:Y:S02]  /*2480*/  IMAD.MOV.U32 R6, RZ, RZ, RZ ;  /* 0x000000ffff067224 */ /* 0x000fe400078e00ff */
[----:B------:R-:W-:Y:S02]  /*2490*/  IMAD.MOV.U32 R24, RZ, RZ, 0x0 ;  /* 0x00000000ff187424 */ /* 0x000fe400078e00ff */
[----:B------:R-:W-:Y:S01]  /*24a0*/  IMAD.MOV.U32 R25, RZ, RZ, 0x3fd80000 ;  /* 0x3fd80000ff197424 */ /* 0x000fe200078e00ff */
[----:B------:R-:W0:Y:S02]  /*24b0*/  MUFU.RSQ64H R7, R27 ;  /* 0x0000001b00077308 */ /* 0x000e240000001c00 */
[----:B0-----:R-:W-:-:S08]  /*24c0*/  DMUL R8, R6, R6 ;  /* 0x0000000606087228 */ /* 0x001fd00000000000 */
[----:B------:R-:W-:-:S08]  /*24d0*/  DFMA R8, R26, -R8, 1 ;  /* 0x3ff000001a08742b */ /* 0x000fd00000000808 */
[----:B------:R-:W-:Y:S02]  /*24e0*/  DFMA R24, R8, R24, 0.5 ;  /* 0x3fe000000818742b */ /* 0x000fe40000000018 */
[----:B------:R-:W-:-:S08]  /*24f0*/  DMUL R8, R6, R8 ;  /* 0x0000000806087228 */ /* 0x000fd00000000000 */
[----:B------:R-:W-:-:S08]  /*2500*/  DFMA R8, R24, R8, R6 ;  /* 0x000000081808722b */ /* 0x000fd00000000006 */
[----:B------:R-:W-:Y:S02]  /*2510*/  DMUL R6, R26, R8 ;  /* 0x000000081a067228 */ /* 0x000fe40000000000 */
[----:B------:R-:W-:-:S06]  /*2520*/  VIADD R9, R9, 0xfff00000 ;  /* 0xfff0000009097836 */ /* 0x000fcc0000000000 */
[----:B------:R-:W-:-:S08]  /*2530*/  DFMA R24, R6, -R6, R26 ;  /* 0x800000060618722b */ /* 0x000fd0000000001a */
[----:B------:R-:W-:-:S10]  /*2540*/  DFMA R6, R8, R24, R6 ;  /* 0x000000180806722b */ /* 0x000fd40000000006 */
[----:B------:R-:W-:Y:S01]  /*2550*/  VIADD R7, R7, 0xfcb00000 ;  /* 0xfcb0000007077836 */ /* 0x000fe20000000000 */
[----:B------:R-:W-:Y:S06]  /*2560*/  BRA `(.L_x_15) ;  /* 0x0000000000047947 */ /* 0x000fec0003800000 */
.L_x_16:
[----:B------:R-:W-:-:S11]  /*2570*/  DADD R6, R24, R24 ;  /* 0x0000000018067229 */ /* 0x000fd60000000018 */
.L_x_15:
[----:B------:R-:W-:Y:S05]  /*2580*/  BSYNC.RECONVERGENT B1 ;  /* 0x0000000000017941 */ /* 0x000fea0003800200 */
.L_x_13:
[----:B------:R-:W-:Y:S02]  /*2590*/  IMAD.MOV.U32 R11, RZ, RZ, 0x0 ;  /* 0x00000000ff0b7424 */ /* 0x000fe400078e00ff */
[----:B------:R-:W-:Y:S02]  /*25a0*/  IMAD.MOV.U32 R30, RZ, RZ, R6 ;  /* 0x000000ffff1e7224 */ /* 0x000fe400078e0006 */
[----:B------:R-:W-:Y:S01]  /*25b0*/  IMAD.MOV.U32 R31, RZ, RZ, R7 ;  /* 0x000000ffff1f7224 */ /* 0x000fe200078e0007 */
[----:B------:R-:W-:Y:S06]  /*25c0*/  RET.REL.NODEC R10 `(_Z7computeP4d3_tS0_PdS1_ll) ;  /* 0xffffffd80a8c7950 */ /* 0x000fec0003c3ffff */
.L_x_17:
[----:B------:R-:W-:-:S00]  /*25d0*/  BRA `(.L_x_17) ;  /* 0xfffffffc00fc7947 */ /* 0x000fc0000383ffff */
[----:B------:R-:W-:-:S00]  /*25e0*/  NOP ;  /* 0x0000000000007918 */ /* 0x000fc00000000000 */
        /* <DEDUP_REMOVED lines=9> */
.L_x_19:


//--------------------- .nv.shared._Z7computeP4d3_tS0_PdS1_ll --------------------------
	.section	.nv.shared._Z7computeP4d3_tS0_PdS1_ll,"aw",@nobits
	.sectionflags	@""
	.align	8
.nv.shared._Z7computeP4d3_tS0_PdS1_ll:
	.zero		25600


//--------------------- .nv.shared.reserved.0     --------------------------
	.section	.nv.shared.reserved.0,"aw",@nobits
	.weak		__nv_reservedSMEM_offset_0_alias
	.size		__nv_reservedSMEM_offset_0_alias, 0, 64
	.other		__nv_reservedSMEM_offset_0_alias,@"STO_CUDA_RESERVED_SHARED STV_DEFAULT"
__nv_reservedSMEM_offset_0_alias:
	.zero		0
	.zero		64


//--------------------- .nv.constant0._Z7computeP4d3_tS0_PdS1_ll --------------------------
	.section	.nv.constant0._Z7computeP4d3_tS0_PdS1_ll,"a",@progbits
	.sectionflags	@""
	.align	4
.nv.constant0._Z7computeP4d3_tS0_PdS1_ll:
	.zero		944


//--------------------- SYMBOLS --------------------------

	.type		.nv.reservedSmem.offset0,@object
	.size		.nv.reservedSmem.offset0,0x4
	.type		.nv.reservedSmem.cap,@object
	.size		.nv.reservedSmem.cap,0x4
